//
// Generated by NVIDIA NVVM Compiler
//
// Compiler Build ID: CL-36424714
// Cuda compilation tools, release 13.0, V13.0.88
// Based on NVVM 20.0.0
//

.version 9.0
.target sm_100
.address_size 64

	// .globl	_Z11APSP_phase1Piiiim
.extern .shared .align 16 .b8 shared_dis[];
.extern .shared .align 16 .b8 shared_memory[];

.visible .entry _Z11APSP_phase1Piiiim(
	.param .u64 .ptr .align 1 _Z11APSP_phase1Piiiim_param_0,
	.param .u32 _Z11APSP_phase1Piiiim_param_1,
	.param .u32 _Z11APSP_phase1Piiiim_param_2,
	.param .u32 _Z11APSP_phase1Piiiim_param_3,
	.param .u64 _Z11APSP_phase1Piiiim_param_4
)
{
	.reg .pred 	%p<14>;
	.reg .b32 	%r<88>;
	.reg .b64 	%rd<8>;

	ld.param.u64 	%rd2, [_Z11APSP_phase1Piiiim_param_0];
	ld.param.u32 	%r38, [_Z11APSP_phase1Piiiim_param_1];
	ld.param.u32 	%r40, [_Z11APSP_phase1Piiiim_param_2];
	ld.param.u32 	%r41, [_Z11APSP_phase1Piiiim_param_3];
	ld.param.u64 	%rd3, [_Z11APSP_phase1Piiiim_param_4];
	cvta.to.global.u64 	%rd4, %rd2;
	mov.u32 	%r1, %tid.y;
	mov.u32 	%r2, %tid.x;
	mul.lo.s32 	%r43, %r40, %r38;
	add.s32 	%r44, %r43, %r1;
	add.s32 	%r45, %r43, %r2;
	max.s32 	%r47, %r44, %r45;
	setp.lt.s32 	%p1, %r47, %r41;
	setp.ge.s32 	%p2, %r47, %r41;
	cvt.s64.s32 	%rd5, %r44;
	mad.lo.s64 	%rd6, %rd3, %rd5, %rd4;
	mul.wide.s32 	%rd7, %r45, 4;
	add.s64 	%rd1, %rd6, %rd7;
	mov.b32 	%r80, 1000000000;
	@%p2 bra 	$L__BB0_2;
	ld.global.u32 	%r80, [%rd1];
$L__BB0_2:
	mul.lo.s32 	%r5, %r38, %r1;
	add.s32 	%r48, %r5, %r2;
	shl.b32 	%r49, %r48, 2;
	mov.u32 	%r50, shared_dis;
	add.s32 	%r6, %r50, %r49;
	st.shared.u32 	[%r6], %r80;
	bar.sync 	0;
	setp.lt.s32 	%p3, %r38, 1;
	@%p3 bra 	$L__BB0_19;
	and.b32  	%r7, %r38, 3;
	setp.lt.u32 	%p4, %r38, 4;
	mov.b32 	%r84, 0;
	@%p4 bra 	$L__BB0_14;
	and.b32  	%r84, %r38, 2147483644;
	neg.s32 	%r83, %r84;
	shl.b32 	%r10, %r38, 2;
	shl.b32 	%r52, %r2, 2;
	add.s32 	%r82, %r50, %r52;
	shl.b32 	%r12, %r38, 4;
	shl.b32 	%r13, %r38, 3;
	mul.lo.s32 	%r14, %r38, 12;
	shl.b32 	%r54, %r5, 2;
	add.s32 	%r55, %r54, %r50;
	add.s32 	%r81, %r55, 8;
$L__BB0_5:
	.pragma "nounroll";
	ld.shared.u32 	%r56, [%r81+-8];
	ld.shared.u32 	%r57, [%r82];
	add.s32 	%r19, %r57, %r56;
	ld.shared.u32 	%r58, [%r6];
	setp.le.s32 	%p5, %r58, %r19;
	@%p5 bra 	$L__BB0_7;
	st.shared.u32 	[%r6], %r19;
$L__BB0_7:
	bar.sync 	0;
	ld.shared.u32 	%r59, [%r81+-4];
	add.s32 	%r60, %r82, %r10;
	ld.shared.u32 	%r61, [%r60];
	add.s32 	%r20, %r61, %r59;
	ld.shared.u32 	%r62, [%r6];
	setp.le.s32 	%p6, %r62, %r20;
	@%p6 bra 	$L__BB0_9;
	st.shared.u32 	[%r6], %r20;
$L__BB0_9:
	bar.sync 	0;
	ld.shared.u32 	%r63, [%r81];
	add.s32 	%r64, %r82, %r13;
	ld.shared.u32 	%r65, [%r64];
	add.s32 	%r21, %r65, %r63;
	ld.shared.u32 	%r66, [%r6];
	setp.le.s32 	%p7, %r66, %r21;
	@%p7 bra 	$L__BB0_11;
	st.shared.u32 	[%r6], %r21;
$L__BB0_11:
	bar.sync 	0;
	ld.shared.u32 	%r67, [%r81+4];
	add.s32 	%r68, %r82, %r14;
	ld.shared.u32 	%r69, [%r68];
	add.s32 	%r22, %r69, %r67;
	ld.shared.u32 	%r70, [%r6];
	setp.le.s32 	%p8, %r70, %r22;
	@%p8 bra 	$L__BB0_13;
	st.shared.u32 	[%r6], %r22;
$L__BB0_13:
	bar.sync 	0;
	add.s32 	%r83, %r83, 4;
	add.s32 	%r82, %r82, %r12;
	add.s32 	%r81, %r81, 16;
	setp.ne.s32 	%p9, %r83, 0;
	@%p9 bra 	$L__BB0_5;
$L__BB0_14:
	setp.eq.s32 	%p10, %r7, 0;
	@%p10 bra 	$L__BB0_19;
	mad.lo.s32 	%r71, %r84, %r38, %r2;
	shl.b32 	%r72, %r71, 2;
	add.s32 	%r87, %r50, %r72;
	shl.b32 	%r28, %r38, 2;
	add.s32 	%r74, %r84, %r5;
	shl.b32 	%r75, %r74, 2;
	add.s32 	%r86, %r50, %r75;
	neg.s32 	%r85, %r7;
$L__BB0_16:
	.pragma "nounroll";
	ld.shared.u32 	%r76, [%r86];
	ld.shared.u32 	%r77, [%r87];
	add.s32 	%r34, %r77, %r76;
	ld.shared.u32 	%r78, [%r6];
	setp.le.s32 	%p11, %r78, %r34;
	@%p11 bra 	$L__BB0_18;
	st.shared.u32 	[%r6], %r34;
$L__BB0_18:
	bar.sync 	0;
	add.s32 	%r87, %r87, %r28;
	add.s32 	%r86, %r86, 4;
	add.s32 	%r85, %r85, 1;
	setp.ne.s32 	%p12, %r85, 0;
	@%p12 bra 	$L__BB0_16;
$L__BB0_19:
	not.pred 	%p13, %p1;
	@%p13 bra 	$L__BB0_21;
	ld.shared.u32 	%r79, [%r6];
	st.global.u32 	[%rd1], %r79;
$L__BB0_21:
	bar.sync 	0;
	ret;

}
	// .globl	_Z11APSP_phase2Piiiim
.visible .entry _Z11APSP_phase2Piiiim(
	.param .u64 .ptr .align 1 _Z11APSP_phase2Piiiim_param_0,
	.param .u32 _Z11APSP_phase2Piiiim_param_1,
	.param .u32 _Z11APSP_phase2Piiiim_param_2,
	.param .u32 _Z11APSP_phase2Piiiim_param_3,
	.param .u64 _Z11APSP_phase2Piiiim_param_4
)
{
	.reg .pred 	%p<54>;
	.reg .b32 	%r<337>;
	.reg .b64 	%rd<12>;

	ld.param.u64 	%rd4, [_Z11APSP_phase2Piiiim_param_0];
	ld.param.u32 	%r149, [_Z11APSP_phase2Piiiim_param_1];
	ld.param.u32 	%r150, [_Z11APSP_phase2Piiiim_param_2];
	ld.param.u32 	%r151, [_Z11APSP_phase2Piiiim_param_3];
	ld.param.u64 	%rd3, [_Z11APSP_phase2Piiiim_param_4];
	cvta.to.global.u64 	%rd1, %rd4;
	mov.u32 	%r1, %ctaid.x;
	setp.eq.s32 	%p1, %r1, %r150;
	@%p1 bra 	$L__BB1_88;
	mul.lo.s32 	%r2, %r149, %r149;
	mov.u32 	%r3, %tid.y;
	mov.u32 	%r4, %tid.x;
	mul.lo.s32 	%r153, %r150, %r149;
	add.s32 	%r5, %r153, %r3;
	add.s32 	%r154, %r153, %r4;
	max.s32 	%r155, %r5, %r154;
	setp.ge.s32 	%p2, %r155, %r151;
	mov.b32 	%r287, 1000000000;
	@%p2 bra 	$L__BB1_3;
	cvt.s64.s32 	%rd5, %r5;
	mad.lo.s64 	%rd6, %rd3, %rd5, %rd1;
	mul.wide.s32 	%rd7, %r154, 4;
	add.s64 	%rd8, %rd6, %rd7;
	ld.global.u32 	%r287, [%rd8];
$L__BB1_3:
	mul.lo.s32 	%r9, %r149, %r3;
	add.s32 	%r10, %r9, %r4;
	shl.b32 	%r156, %r10, 2;
	mov.u32 	%r157, shared_memory;
	add.s32 	%r158, %r157, %r156;
	st.shared.u32 	[%r158], %r287;
	mov.u32 	%r11, %ctaid.y;
	setp.eq.s32 	%p3, %r11, 0;
	mul.lo.s32 	%r159, %r149, %r1;
	add.s32 	%r160, %r159, %r4;
	add.s32 	%r161, %r159, %r3;
	selp.b32 	%r12, %r5, %r161, %p3;
	selp.b32 	%r162, %r160, %r154, %p3;
	max.s32 	%r163, %r12, %r162;
	setp.ge.s32 	%p4, %r163, %r151;
	@%p4 bra 	$L__BB1_88;
	shl.b32 	%r164, %r2, 2;
	add.s32 	%r14, %r157, %r164;
	cvt.s64.s32 	%rd9, %r12;
	mad.lo.s64 	%rd10, %rd3, %rd9, %rd1;
	mul.wide.s32 	%rd11, %r162, 4;
	add.s64 	%rd2, %rd10, %rd11;
	ld.global.u32 	%r166, [%rd2];
	add.s32 	%r15, %r14, %r156;
	st.shared.u32 	[%r15], %r166;
	bar.sync 	0;
	setp.eq.s32 	%p5, %r11, 1;
	@%p5 bra 	$L__BB1_46;
	setp.lt.s32 	%p6, %r149, 1;
	ld.shared.u32 	%r292, [%r15];
	@%p6 bra 	$L__BB1_87;
	add.s32 	%r169, %r149, -1;
	and.b32  	%r17, %r149, 7;
	setp.lt.u32 	%p7, %r169, 7;
	mov.b32 	%r325, 0;
	@%p7 bra 	$L__BB1_25;
	and.b32  	%r325, %r149, 2147483640;
	neg.s32 	%r302, %r325;
	shl.b32 	%r171, %r4, 2;
	add.s32 	%r172, %r164, %r171;
	add.s32 	%r301, %r157, %r172;
	shl.b32 	%r21, %r149, 5;
	shl.b32 	%r174, %r9, 2;
	add.s32 	%r175, %r174, %r157;
	add.s32 	%r300, %r175, 16;
	shl.b32 	%r23, %r149, 2;
$L__BB1_8:
	.pragma "nounroll";
	ld.shared.u32 	%r176, [%r300+-16];
	ld.shared.u32 	%r177, [%r301];
	add.s32 	%r65, %r177, %r176;
	setp.le.s32 	%p8, %r292, %r65;
	@%p8 bra 	$L__BB1_10;
	st.shared.u32 	[%r15], %r65;
	mov.u32 	%r292, %r65;
$L__BB1_10:
	ld.shared.u32 	%r178, [%r300+-12];
	add.s32 	%r67, %r301, %r23;
	ld.shared.u32 	%r179, [%r67];
	add.s32 	%r68, %r179, %r178;
	setp.le.s32 	%p9, %r292, %r68;
	@%p9 bra 	$L__BB1_12;
	st.shared.u32 	[%r15], %r68;
	mov.u32 	%r292, %r68;
$L__BB1_12:
	ld.shared.u32 	%r180, [%r300+-8];
	add.s32 	%r70, %r67, %r23;
	ld.shared.u32 	%r181, [%r70];
	add.s32 	%r71, %r181, %r180;
	setp.le.s32 	%p10, %r292, %r71;
	@%p10 bra 	$L__BB1_14;
	st.shared.u32 	[%r15], %r71;
	mov.u32 	%r292, %r71;
$L__BB1_14:
	ld.shared.u32 	%r182, [%r300+-4];
	add.s32 	%r73, %r70, %r23;
	ld.shared.u32 	%r183, [%r73];
	add.s32 	%r74, %r183, %r182;
	setp.le.s32 	%p11, %r292, %r74;
	@%p11 bra 	$L__BB1_16;
	st.shared.u32 	[%r15], %r74;
	mov.u32 	%r292, %r74;
$L__BB1_16:
	ld.shared.u32 	%r184, [%r300];
	add.s32 	%r76, %r73, %r23;
	ld.shared.u32 	%r185, [%r76];
	add.s32 	%r77, %r185, %r184;
	setp.le.s32 	%p12, %r292, %r77;
	@%p12 bra 	$L__BB1_18;
	st.shared.u32 	[%r15], %r77;
	mov.u32 	%r292, %r77;
$L__BB1_18:
	ld.shared.u32 	%r186, [%r300+4];
	add.s32 	%r79, %r76, %r23;
	ld.shared.u32 	%r187, [%r79];
	add.s32 	%r80, %r187, %r186;
	setp.le.s32 	%p13, %r292, %r80;
	@%p13 bra 	$L__BB1_20;
	st.shared.u32 	[%r15], %r80;
	mov.u32 	%r292, %r80;
$L__BB1_20:
	ld.shared.u32 	%r188, [%r300+8];
	add.s32 	%r82, %r79, %r23;
	ld.shared.u32 	%r189, [%r82];
	add.s32 	%r83, %r189, %r188;
	setp.le.s32 	%p14, %r292, %r83;
	@%p14 bra 	$L__BB1_22;
	st.shared.u32 	[%r15], %r83;
	mov.u32 	%r292, %r83;
$L__BB1_22:
	ld.shared.u32 	%r190, [%r300+12];
	add.s32 	%r191, %r82, %r23;
	ld.shared.u32 	%r192, [%r191];
	add.s32 	%r85, %r192, %r190;
	setp.le.s32 	%p15, %r292, %r85;
	@%p15 bra 	$L__BB1_24;
	st.shared.u32 	[%r15], %r85;
	mov.u32 	%r292, %r85;
$L__BB1_24:
	add.s32 	%r302, %r302, 8;
	add.s32 	%r301, %r301, %r21;
	add.s32 	%r300, %r300, 32;
	setp.eq.s32 	%p16, %r302, 0;
	@%p16 bra 	$L__BB1_25;
	bra.uni 	$L__BB1_8;
$L__BB1_25:
	setp.eq.s32 	%p17, %r17, 0;
	@%p17 bra 	$L__BB1_87;
	and.b32  	%r121, %r149, 3;
	setp.lt.u32 	%p18, %r17, 4;
	@%p18 bra 	$L__BB1_36;
	add.s32 	%r193, %r325, %r9;
	shl.b32 	%r194, %r193, 2;
	add.s32 	%r122, %r157, %r194;
	ld.shared.u32 	%r196, [%r122];
	mad.lo.s32 	%r197, %r325, %r149, %r4;
	shl.b32 	%r198, %r197, 2;
	add.s32 	%r123, %r14, %r198;
	ld.shared.u32 	%r199, [%r123];
	add.s32 	%r124, %r199, %r196;
	setp.le.s32 	%p19, %r292, %r124;
	@%p19 bra 	$L__BB1_29;
	st.shared.u32 	[%r15], %r124;
	mov.u32 	%r292, %r124;
$L__BB1_29:
	ld.shared.u32 	%r200, [%r122+4];
	shl.b32 	%r126, %r149, 2;
	add.s32 	%r127, %r123, %r126;
	ld.shared.u32 	%r201, [%r127];
	add.s32 	%r128, %r201, %r200;
	setp.le.s32 	%p20, %r292, %r128;
	@%p20 bra 	$L__BB1_31;
	st.shared.u32 	[%r15], %r128;
	mov.u32 	%r292, %r128;
$L__BB1_31:
	ld.shared.u32 	%r202, [%r122+8];
	add.s32 	%r130, %r127, %r126;
	ld.shared.u32 	%r203, [%r130];
	add.s32 	%r131, %r203, %r202;
	setp.le.s32 	%p21, %r292, %r131;
	@%p21 bra 	$L__BB1_33;
	st.shared.u32 	[%r15], %r131;
	mov.u32 	%r292, %r131;
$L__BB1_33:
	ld.shared.u32 	%r204, [%r122+12];
	add.s32 	%r205, %r130, %r126;
	ld.shared.u32 	%r206, [%r205];
	add.s32 	%r133, %r206, %r204;
	setp.le.s32 	%p22, %r292, %r133;
	@%p22 bra 	$L__BB1_35;
	st.shared.u32 	[%r15], %r133;
	mov.u32 	%r292, %r133;
$L__BB1_35:
	add.s32 	%r325, %r325, 4;
$L__BB1_36:
	setp.eq.s32 	%p23, %r121, 0;
	@%p23 bra 	$L__BB1_87;
	setp.eq.s32 	%p24, %r121, 1;
	@%p24 bra 	$L__BB1_43;
	add.s32 	%r207, %r325, %r9;
	shl.b32 	%r208, %r207, 2;
	add.s32 	%r138, %r157, %r208;
	ld.shared.u32 	%r210, [%r138];
	mad.lo.s32 	%r211, %r325, %r149, %r4;
	shl.b32 	%r212, %r211, 2;
	add.s32 	%r139, %r14, %r212;
	ld.shared.u32 	%r213, [%r139];
	add.s32 	%r140, %r213, %r210;
	setp.le.s32 	%p25, %r292, %r140;
	@%p25 bra 	$L__BB1_40;
	st.shared.u32 	[%r15], %r140;
	mov.u32 	%r292, %r140;
$L__BB1_40:
	ld.shared.u32 	%r214, [%r138+4];
	shl.b32 	%r215, %r149, 2;
	add.s32 	%r216, %r139, %r215;
	ld.shared.u32 	%r217, [%r216];
	add.s32 	%r142, %r217, %r214;
	setp.le.s32 	%p26, %r292, %r142;
	@%p26 bra 	$L__BB1_42;
	st.shared.u32 	[%r15], %r142;
	mov.u32 	%r292, %r142;
$L__BB1_42:
	add.s32 	%r325, %r325, 2;
$L__BB1_43:
	and.b32  	%r218, %r149, 1;
	setp.eq.b32 	%p27, %r218, 1;
	not.pred 	%p28, %p27;
	@%p28 bra 	$L__BB1_87;
	add.s32 	%r219, %r325, %r9;
	shl.b32 	%r220, %r219, 2;
	add.s32 	%r222, %r157, %r220;
	ld.shared.u32 	%r223, [%r222];
	mad.lo.s32 	%r224, %r325, %r149, %r4;
	shl.b32 	%r225, %r224, 2;
	add.s32 	%r226, %r14, %r225;
	ld.shared.u32 	%r227, [%r226];
	add.s32 	%r147, %r227, %r223;
	setp.le.s32 	%p29, %r292, %r147;
	@%p29 bra 	$L__BB1_87;
	st.shared.u32 	[%r15], %r147;
	mov.u32 	%r292, %r147;
	bra.uni 	$L__BB1_87;
$L__BB1_46:
	setp.lt.s32 	%p30, %r149, 1;
	ld.shared.u32 	%r292, [%r15];
	@%p30 bra 	$L__BB1_87;
	add.s32 	%r229, %r149, -1;
	and.b32  	%r25, %r149, 7;
	setp.lt.u32 	%p31, %r229, 7;
	mov.b32 	%r319, 0;
	@%p31 bra 	$L__BB1_66;
	and.b32  	%r319, %r149, 2147483640;
	neg.s32 	%r290, %r319;
	shl.b32 	%r230, %r4, 2;
	add.s32 	%r289, %r157, %r230;
	shl.b32 	%r29, %r149, 5;
	shl.b32 	%r232, %r3, 2;
	shl.b32 	%r30, %r149, 2;
	add.s32 	%r233, %r232, %r30;
	mad.lo.s32 	%r234, %r149, %r233, %r157;
	add.s32 	%r288, %r234, 16;
$L__BB1_49:
	.pragma "nounroll";
	ld.shared.u32 	%r235, [%r288+-16];
	ld.shared.u32 	%r236, [%r289];
	add.s32 	%r36, %r236, %r235;
	setp.le.s32 	%p32, %r292, %r36;
	@%p32 bra 	$L__BB1_51;
	st.shared.u32 	[%r15], %r36;
	mov.u32 	%r292, %r36;
$L__BB1_51:
	ld.shared.u32 	%r237, [%r288+-12];
	add.s32 	%r38, %r289, %r30;
	ld.shared.u32 	%r238, [%r38];
	add.s32 	%r39, %r238, %r237;
	setp.le.s32 	%p33, %r292, %r39;
	@%p33 bra 	$L__BB1_53;
	st.shared.u32 	[%r15], %r39;
	mov.u32 	%r292, %r39;
$L__BB1_53:
	ld.shared.u32 	%r239, [%r288+-8];
	add.s32 	%r41, %r38, %r30;
	ld.shared.u32 	%r240, [%r41];
	add.s32 	%r42, %r240, %r239;
	setp.le.s32 	%p34, %r292, %r42;
	@%p34 bra 	$L__BB1_55;
	st.shared.u32 	[%r15], %r42;
	mov.u32 	%r292, %r42;
$L__BB1_55:
	ld.shared.u32 	%r241, [%r288+-4];
	add.s32 	%r44, %r41, %r30;
	ld.shared.u32 	%r242, [%r44];
	add.s32 	%r45, %r242, %r241;
	setp.le.s32 	%p35, %r292, %r45;
	@%p35 bra 	$L__BB1_57;
	st.shared.u32 	[%r15], %r45;
	mov.u32 	%r292, %r45;
$L__BB1_57:
	ld.shared.u32 	%r243, [%r288];
	add.s32 	%r47, %r44, %r30;
	ld.shared.u32 	%r244, [%r47];
	add.s32 	%r48, %r244, %r243;
	setp.le.s32 	%p36, %r292, %r48;
	@%p36 bra 	$L__BB1_59;
	st.shared.u32 	[%r15], %r48;
	mov.u32 	%r292, %r48;
$L__BB1_59:
	ld.shared.u32 	%r245, [%r288+4];
	add.s32 	%r50, %r47, %r30;
	ld.shared.u32 	%r246, [%r50];
	add.s32 	%r51, %r246, %r245;
	setp.le.s32 	%p37, %r292, %r51;
	@%p37 bra 	$L__BB1_61;
	st.shared.u32 	[%r15], %r51;
	mov.u32 	%r292, %r51;
$L__BB1_61:
	ld.shared.u32 	%r247, [%r288+8];
	add.s32 	%r53, %r50, %r30;
	ld.shared.u32 	%r248, [%r53];
	add.s32 	%r54, %r248, %r247;
	setp.le.s32 	%p38, %r292, %r54;
	@%p38 bra 	$L__BB1_63;
	st.shared.u32 	[%r15], %r54;
	mov.u32 	%r292, %r54;
$L__BB1_63:
	ld.shared.u32 	%r249, [%r288+12];
	add.s32 	%r250, %r53, %r30;
	ld.shared.u32 	%r251, [%r250];
	add.s32 	%r56, %r251, %r249;
	setp.le.s32 	%p39, %r292, %r56;
	@%p39 bra 	$L__BB1_65;
	st.shared.u32 	[%r15], %r56;
	mov.u32 	%r292, %r56;
$L__BB1_65:
	add.s32 	%r290, %r290, 8;
	add.s32 	%r289, %r289, %r29;
	add.s32 	%r288, %r288, 32;
	setp.eq.s32 	%p40, %r290, 0;
	@%p40 bra 	$L__BB1_66;
	bra.uni 	$L__BB1_49;
$L__BB1_66:
	setp.eq.s32 	%p41, %r25, 0;
	@%p41 bra 	$L__BB1_87;
	and.b32  	%r92, %r149, 3;
	setp.lt.u32 	%p42, %r25, 4;
	@%p42 bra 	$L__BB1_77;
	add.s32 	%r252, %r319, %r9;
	shl.b32 	%r253, %r252, 2;
	add.s32 	%r93, %r14, %r253;
	ld.shared.u32 	%r254, [%r93];
	mad.lo.s32 	%r255, %r319, %r149, %r4;
	shl.b32 	%r256, %r255, 2;
	add.s32 	%r94, %r157, %r256;
	ld.shared.u32 	%r258, [%r94];
	add.s32 	%r95, %r258, %r254;
	setp.le.s32 	%p43, %r292, %r95;
	@%p43 bra 	$L__BB1_70;
	st.shared.u32 	[%r15], %r95;
	mov.u32 	%r292, %r95;
$L__BB1_70:
	ld.shared.u32 	%r259, [%r93+4];
	shl.b32 	%r97, %r149, 2;
	add.s32 	%r98, %r94, %r97;
	ld.shared.u32 	%r260, [%r98];
	add.s32 	%r99, %r260, %r259;
	setp.le.s32 	%p44, %r292, %r99;
	@%p44 bra 	$L__BB1_72;
	st.shared.u32 	[%r15], %r99;
	mov.u32 	%r292, %r99;
$L__BB1_72:
	ld.shared.u32 	%r261, [%r93+8];
	add.s32 	%r101, %r98, %r97;
	ld.shared.u32 	%r262, [%r101];
	add.s32 	%r102, %r262, %r261;
	setp.le.s32 	%p45, %r292, %r102;
	@%p45 bra 	$L__BB1_74;
	st.shared.u32 	[%r15], %r102;
	mov.u32 	%r292, %r102;
$L__BB1_74:
	ld.shared.u32 	%r263, [%r93+12];
	add.s32 	%r264, %r101, %r97;
	ld.shared.u32 	%r265, [%r264];
	add.s32 	%r104, %r265, %r263;
	setp.le.s32 	%p46, %r292, %r104;
	@%p46 bra 	$L__BB1_76;
	st.shared.u32 	[%r15], %r104;
	mov.u32 	%r292, %r104;
$L__BB1_76:
	add.s32 	%r319, %r319, 4;
$L__BB1_77:
	setp.eq.s32 	%p47, %r92, 0;
	@%p47 bra 	$L__BB1_87;
	setp.eq.s32 	%p48, %r92, 1;
	@%p48 bra 	$L__BB1_84;
	add.s32 	%r266, %r319, %r9;
	shl.b32 	%r267, %r266, 2;
	add.s32 	%r109, %r14, %r267;
	ld.shared.u32 	%r268, [%r109];
	mad.lo.s32 	%r269, %r319, %r149, %r4;
	shl.b32 	%r270, %r269, 2;
	add.s32 	%r110, %r157, %r270;
	ld.shared.u32 	%r272, [%r110];
	add.s32 	%r111, %r272, %r268;
	setp.le.s32 	%p49, %r292, %r111;
	@%p49 bra 	$L__BB1_81;
	st.shared.u32 	[%r15], %r111;
	mov.u32 	%r292, %r111;
$L__BB1_81:
	ld.shared.u32 	%r273, [%r109+4];
	shl.b32 	%r274, %r149, 2;
	add.s32 	%r275, %r110, %r274;
	ld.shared.u32 	%r276, [%r275];
	add.s32 	%r113, %r276, %r273;
	setp.le.s32 	%p50, %r292, %r113;
	@%p50 bra 	$L__BB1_83;
	st.shared.u32 	[%r15], %r113;
	mov.u32 	%r292, %r113;
$L__BB1_83:
	add.s32 	%r319, %r319, 2;
$L__BB1_84:
	and.b32  	%r277, %r149, 1;
	setp.eq.b32 	%p51, %r277, 1;
	not.pred 	%p52, %p51;
	@%p52 bra 	$L__BB1_87;
	add.s32 	%r278, %r319, %r9;
	shl.b32 	%r279, %r278, 2;
	add.s32 	%r280, %r14, %r279;
	ld.shared.u32 	%r281, [%r280];
	mad.lo.s32 	%r282, %r319, %r149, %r4;
	shl.b32 	%r283, %r282, 2;
	add.s32 	%r285, %r157, %r283;
	ld.shared.u32 	%r286, [%r285];
	add.s32 	%r118, %r286, %r281;
	setp.le.s32 	%p53, %r292, %r118;
	@%p53 bra 	$L__BB1_87;
	st.shared.u32 	[%r15], %r118;
	mov.u32 	%r292, %r118;
$L__BB1_87:
	st.global.u32 	[%rd2], %r292;
$L__BB1_88:
	ret;

}
	// .globl	_Z11APSP_phase3Piiiim
.visible .entry _Z11APSP_phase3Piiiim(
	.param .u64 .ptr .align 1 _Z11APSP_phase3Piiiim_param_0,
	.param .u32 _Z11APSP_phase3Piiiim_param_1,
	.param .u32 _Z11APSP_phase3Piiiim_param_2,
	.param .u32 _Z11APSP_phase3Piiiim_param_3,
	.param .u64 _Z11APSP_phase3Piiiim_param_4
)
{
	.reg .pred 	%p<16>;
	.reg .b32 	%r<185>;
	.reg .b64 	%rd<14>;

	ld.param.u64 	%rd5, [_Z11APSP_phase3Piiiim_param_0];
	ld.param.u32 	%r49, [_Z11APSP_phase3Piiiim_param_1];
	ld.param.u32 	%r50, [_Z11APSP_phase3Piiiim_param_2];
	ld.param.u32 	%r51, [_Z11APSP_phase3Piiiim_param_3];
	ld.param.u64 	%rd4, [_Z11APSP_phase3Piiiim_param_4];
	cvta.to.global.u64 	%rd1, %rd5;
	mov.u32 	%r1, %ctaid.x;
	setp.eq.s32 	%p1, %r1, %r50;
	mov.u32 	%r2, %ctaid.y;
	setp.eq.s32 	%p2, %r2, %r50;
	or.pred  	%p3, %p1, %p2;
	@%p3 bra 	$L__BB2_19;
	mul.lo.s32 	%r3, %r49, %r49;
	mov.u32 	%r4, %tid.y;
	mov.u32 	%r5, %tid.x;
	mul.lo.s32 	%r53, %r50, %r49;
	add.s32 	%r6, %r53, %r4;
	add.s32 	%r54, %r53, %r5;
	mov.u32 	%r55, %ntid.x;
	mad.lo.s32 	%r8, %r1, %r55, %r4;
	mov.u32 	%r56, %ntid.y;
	mad.lo.s32 	%r9, %r2, %r56, %r5;
	max.s32 	%r57, %r8, %r54;
	setp.ge.s32 	%p4, %r57, %r51;
	cvt.s64.s32 	%rd6, %r8;
	mad.lo.s64 	%rd2, %rd4, %rd6, %rd1;
	mov.b32 	%r169, 1000000000;
	@%p4 bra 	$L__BB2_3;
	mul.wide.s32 	%rd7, %r54, 4;
	add.s64 	%rd8, %rd2, %rd7;
	ld.global.u32 	%r169, [%rd8];
$L__BB2_3:
	mul.lo.s32 	%r12, %r49, %r4;
	add.s32 	%r13, %r12, %r5;
	shl.b32 	%r59, %r13, 2;
	mov.u32 	%r60, shared_memory;
	add.s32 	%r61, %r60, %r59;
	st.shared.u32 	[%r61], %r169;
	max.s32 	%r62, %r6, %r9;
	setp.ge.s32 	%p5, %r62, %r51;
	mov.b32 	%r170, 1000000000;
	@%p5 bra 	$L__BB2_5;
	cvt.s64.s32 	%rd9, %r6;
	mad.lo.s64 	%rd10, %rd4, %rd9, %rd1;
	mul.wide.u32 	%rd11, %r9, 4;
	add.s64 	%rd12, %rd10, %rd11;
	ld.global.u32 	%r170, [%rd12];
$L__BB2_5:
	shl.b32 	%r63, %r3, 2;
	add.s32 	%r16, %r60, %r63;
	add.s32 	%r66, %r16, %r59;
	st.shared.u32 	[%r66], %r170;
	bar.sync 	0;
	max.s32 	%r67, %r8, %r9;
	setp.ge.s32 	%p6, %r67, %r51;
	@%p6 bra 	$L__BB2_19;
	mul.wide.u32 	%rd13, %r9, 4;
	add.s64 	%rd3, %rd2, %rd13;
	ld.global.u32 	%r184, [%rd3];
	setp.lt.s32 	%p7, %r49, 1;
	@%p7 bra 	$L__BB2_18;
	and.b32  	%r18, %r49, 7;
	setp.lt.u32 	%p8, %r49, 8;
	mov.b32 	%r179, 0;
	@%p8 bra 	$L__BB2_10;
	and.b32  	%r179, %r49, 2147483640;
	neg.s32 	%r173, %r179;
	shl.b32 	%r71, %r5, 2;
	add.s32 	%r72, %r63, %r71;
	add.s32 	%r172, %r60, %r72;
	shl.b32 	%r22, %r49, 5;
	shl.b32 	%r74, %r12, 2;
	add.s32 	%r75, %r74, %r60;
	add.s32 	%r171, %r75, 16;
	shl.b32 	%r24, %r49, 2;
$L__BB2_9:
	.pragma "nounroll";
	ld.shared.u32 	%r76, [%r171+-16];
	ld.shared.u32 	%r77, [%r172];
	add.s32 	%r78, %r77, %r76;
	min.s32 	%r79, %r184, %r78;
	ld.shared.u32 	%r80, [%r171+-12];
	add.s32 	%r81, %r172, %r24;
	ld.shared.u32 	%r82, [%r81];
	add.s32 	%r83, %r82, %r80;
	min.s32 	%r84, %r79, %r83;
	ld.shared.u32 	%r85, [%r171+-8];
	add.s32 	%r86, %r81, %r24;
	ld.shared.u32 	%r87, [%r86];
	add.s32 	%r88, %r87, %r85;
	min.s32 	%r89, %r84, %r88;
	ld.shared.u32 	%r90, [%r171+-4];
	add.s32 	%r91, %r86, %r24;
	ld.shared.u32 	%r92, [%r91];
	add.s32 	%r93, %r92, %r90;
	min.s32 	%r94, %r89, %r93;
	ld.shared.u32 	%r95, [%r171];
	add.s32 	%r96, %r91, %r24;
	ld.shared.u32 	%r97, [%r96];
	add.s32 	%r98, %r97, %r95;
	min.s32 	%r99, %r94, %r98;
	ld.shared.u32 	%r100, [%r171+4];
	add.s32 	%r101, %r96, %r24;
	ld.shared.u32 	%r102, [%r101];
	add.s32 	%r103, %r102, %r100;
	min.s32 	%r104, %r99, %r103;
	ld.shared.u32 	%r105, [%r171+8];
	add.s32 	%r106, %r101, %r24;
	ld.shared.u32 	%r107, [%r106];
	add.s32 	%r108, %r107, %r105;
	min.s32 	%r109, %r104, %r108;
	ld.shared.u32 	%r110, [%r171+12];
	add.s32 	%r111, %r106, %r24;
	ld.shared.u32 	%r112, [%r111];
	add.s32 	%r113, %r112, %r110;
	min.s32 	%r184, %r109, %r113;
	add.s32 	%r173, %r173, 8;
	add.s32 	%r172, %r172, %r22;
	add.s32 	%r171, %r171, 32;
	setp.ne.s32 	%p9, %r173, 0;
	@%p9 bra 	$L__BB2_9;
$L__BB2_10:
	setp.eq.s32 	%p10, %r18, 0;
	@%p10 bra 	$L__BB2_18;
	and.b32  	%r36, %r49, 3;
	setp.lt.u32 	%p11, %r18, 4;
	@%p11 bra 	$L__BB2_13;
	add.s32 	%r115, %r179, %r12;
	shl.b32 	%r116, %r115, 2;
	add.s32 	%r118, %r60, %r116;
	ld.shared.u32 	%r119, [%r118];
	mad.lo.s32 	%r120, %r179, %r49, %r5;
	shl.b32 	%r121, %r120, 2;
	add.s32 	%r122, %r16, %r121;
	ld.shared.u32 	%r123, [%r122];
	add.s32 	%r124, %r123, %r119;
	min.s32 	%r125, %r184, %r124;
	ld.shared.u32 	%r126, [%r118+4];
	shl.b32 	%r127, %r49, 2;
	add.s32 	%r128, %r122, %r127;
	ld.shared.u32 	%r129, [%r128];
	add.s32 	%r130, %r129, %r126;
	min.s32 	%r131, %r125, %r130;
	ld.shared.u32 	%r132, [%r118+8];
	add.s32 	%r133, %r128, %r127;
	ld.shared.u32 	%r134, [%r133];
	add.s32 	%r135, %r134, %r132;
	min.s32 	%r136, %r131, %r135;
	ld.shared.u32 	%r137, [%r118+12];
	add.s32 	%r138, %r133, %r127;
	ld.shared.u32 	%r139, [%r138];
	add.s32 	%r140, %r139, %r137;
	min.s32 	%r184, %r136, %r140;
	add.s32 	%r179, %r179, 4;
$L__BB2_13:
	setp.eq.s32 	%p12, %r36, 0;
	@%p12 bra 	$L__BB2_18;
	setp.eq.s32 	%p13, %r36, 1;
	@%p13 bra 	$L__BB2_16;
	add.s32 	%r142, %r179, %r12;
	shl.b32 	%r143, %r142, 2;
	add.s32 	%r145, %r60, %r143;
	ld.shared.u32 	%r146, [%r145];
	mad.lo.s32 	%r147, %r179, %r49, %r5;
	shl.b32 	%r148, %r147, 2;
	add.s32 	%r149, %r16, %r148;
	ld.shared.u32 	%r150, [%r149];
	add.s32 	%r151, %r150, %r146;
	min.s32 	%r152, %r184, %r151;
	ld.shared.u32 	%r153, [%r145+4];
	shl.b32 	%r154, %r49, 2;
	add.s32 	%r155, %r149, %r154;
	ld.shared.u32 	%r156, [%r155];
	add.s32 	%r157, %r156, %r153;
	min.s32 	%r184, %r152, %r157;
	add.s32 	%r179, %r179, 2;
$L__BB2_16:
	and.b32  	%r158, %r49, 1;
	setp.eq.b32 	%p14, %r158, 1;
	not.pred 	%p15, %p14;
	@%p15 bra 	$L__BB2_18;
	add.s32 	%r159, %r179, %r12;
	shl.b32 	%r160, %r159, 2;
	add.s32 	%r162, %r60, %r160;
	ld.shared.u32 	%r163, [%r162];
	mad.lo.s32 	%r164, %r179, %r49, %r5;
	shl.b32 	%r165, %r164, 2;
	add.s32 	%r166, %r16, %r165;
	ld.shared.u32 	%r167, [%r166];
	add.s32 	%r168, %r167, %r163;
	min.s32 	%r184, %r184, %r168;
$L__BB2_18:
	st.global.u32 	[%rd3], %r184;
$L__BB2_19:
	ret;

}


// ===== COMPILED SASS (sm_100) =====

	.target	sm_100

	.elftype	@"ET_EXEC"


//--------------------- .note.nv.tkinfo           --------------------------
	.section	.note.nv.tkinfo,"",@"SHT_NOTE"
	.sectionflags	@"SHF_NOTE_NV_TKINFO"
	.tkinfo
        /*0018*/ 	.word	0x00000002
        /*0030*/ 	.string	""
        /*0030*/ 	.string	"ptxas"
        /*0030*/ 	.string	"Cuda compilation tools, release 13.0, V13.0.88"
        /*0030*/ 	.string	"Build cuda_13.0.r13.0/compiler.36424714_0"
        /*0030*/ 	.string	"-arch sm_100 -m 64 "



//--------------------- .note.nv.cuinfo           --------------------------
	.section	.note.nv.cuinfo,"",@"SHT_NOTE"
	.sectionflags	@"SHF_NOTE_NV_CUINFO"
        /*0018*/ 	.short	0x0002
        /*001a*/ 	.short	0x0064
        /*001c*/ 	.short	0x0082
	.zero		2


//--------------------- .nv.info                  --------------------------
	.section	.nv.info,"",@"SHT_CUDA_INFO"
	.align	4


	//----- nvinfo : EIATTR_REGCOUNT
	.align		4
        /*0000*/ 	.byte	0x04, 0x2f
        /*0002*/ 	.short	(.L_1 - .L_0)
	.align		4
.L_0:
        /*0004*/ 	.word	index@(_Z11APSP_phase1Piiiim)
        /*0008*/ 	.word	0x00000016


	//----- nvinfo : EIATTR_FRAME_SIZE
	.align		4
.L_1:
        /*000c*/ 	.byte	0x04, 0x11
        /*000e*/ 	.short	(.L_3 - .L_2)
	.align		4
.L_2:
        /*0010*/ 	.word	index@(_Z11APSP_phase1Piiiim)
        /*0014*/ 	.word	0x00000000


	//----- nvinfo : EIATTR_REGCOUNT
	.align		4
.L_3:
        /*0018*/ 	.byte	0x04, 0x2f
        /*001a*/ 	.short	(.L_5 - .L_4)
	.align		4
.L_4:
        /*001c*/ 	.word	index@(_Z11APSP_phase2Piiiim)
        /*0020*/ 	.word	0x00000014


	//----- nvinfo : EIATTR_FRAME_SIZE
	.align		4
.L_5:
        /*0024*/ 	.byte	0x04, 0x11
        /*0026*/ 	.short	(.L_7 - .L_6)
	.align		4
.L_6:
        /*0028*/ 	.word	index@(_Z11APSP_phase2Piiiim)
        /*002c*/ 	.word	0x00000000


	//----- nvinfo : EIATTR_REGCOUNT
	.align		4
.L_7:
        /*0030*/ 	.byte	0x04, 0x2f
        /*0032*/ 	.short	(.L_9 - .L_8)
	.align		4
.L_8:
        /*0034*/ 	.word	index@(_Z11APSP_phase3Piiiim)
        /*0038*/ 	.word	0x0000001f


	//----- nvinfo : EIATTR_FRAME_SIZE
	.align		4
.L_9:
        /*003c*/ 	.byte	0x04, 0x11
        /*003e*/ 	.short	(.L_11 - .L_10)
	.align		4
.L_10:
        /*0040*/ 	.word	index@(_Z11APSP_phase3Piiiim)
        /*0044*/ 	.word	0x00000000


	//----- nvinfo : EIATTR_MIN_STACK_SIZE
	.align		4
.L_11:
        /*0048*/ 	.byte	0x04, 0x12
        /*004a*/ 	.short	(.L_13 - .L_12)
	.align		4
.L_12:
        /*004c*/ 	.word	index@(_Z11APSP_phase3Piiiim)
        /*0050*/ 	.word	0x00000000


	//----- nvinfo : EIATTR_MIN_STACK_SIZE
	.align		4
.L_13:
        /*0054*/ 	.byte	0x04, 0x12
        /*0056*/ 	.short	(.L_15 - .L_14)
	.align		4
.L_14:
        /*0058*/ 	.word	index@(_Z11APSP_phase2Piiiim)
        /*005c*/ 	.word	0x00000000


	//----- nvinfo : EIATTR_MIN_STACK_SIZE
	.align		4
.L_15:
        /*0060*/ 	.byte	0x04, 0x12
        /*0062*/ 	.short	(.L_17 - .L_16)
	.align		4
.L_16:
        /*0064*/ 	.word	index@(_Z11APSP_phase1Piiiim)
        /*0068*/ 	.word	0x00000000
.L_17:


//--------------------- .nv.compat                --------------------------
	.section	.nv.compat,"",@"SHT_CUDA_COMPAT_INFO"
	.align	4
        /*0000*/ 	.byte	0x02, 0x09, 0x00, 0x00, 0x02, 0x02, 0x01, 0x00, 0x02, 0x05, 0x05, 0x00, 0x03, 0x07, 0x01, 0x01
        /*0010*/ 	.byte	0x02, 0x03, 0x00, 0x00, 0x02, 0x06, 0x01, 0x00, 0x04, 0x0b, 0x08, 0x00, 0x09, 0x00, 0x00, 0x00
        /*0020*/ 	.byte	0x00, 0x00, 0x00, 0x00


//--------------------- .nv.info._Z11APSP_phase3Piiiim --------------------------
	.section	.nv.info._Z11APSP_phase3Piiiim,"",@"SHT_CUDA_INFO"
	.sectionflags	@""
	.align	4


	//----- nvinfo : EIATTR_CUDA_API_VERSION
	.align		4
        /*0000*/ 	.byte	0x04, 0x37
        /*0002*/ 	.short	(.L_19 - .L_18)
.L_18:
        /*0004*/ 	.word	0x00000082


	//----- nvinfo : EIATTR_KPARAM_INFO
	.align		4
.L_19:
        /*0008*/ 	.byte	0x04, 0x17
        /*000a*/ 	.short	(.L_21 - .L_20)
.L_20:
        /*000c*/ 	.word	0x00000000
        /*0010*/ 	.short	0x0004
        /*0012*/ 	.short	0x0018
        /*0014*/ 	.byte	0x00, 0xf0, 0x21, 0x00


	//----- nvinfo : EIATTR_KPARAM_INFO
	.align		4
.L_21:
        /*0018*/ 	.byte	0x04, 0x17
        /*001a*/ 	.short	(.L_23 - .L_22)
.L_22:
        /*001c*/ 	.word	0x00000000
        /*0020*/ 	.short	0x0003
        /*0022*/ 	.short	0x0010
        /*0024*/ 	.byte	0x00, 0xf0, 0x11, 0x00


	//----- nvinfo : EIATTR_KPARAM_INFO
	.align		4
.L_23:
        /*0028*/ 	.byte	0x04, 0x17
        /*002a*/ 	.short	(.L_25 - .L_24)
.L_24:
        /*002c*/ 	.word	0x00000000
        /*0030*/ 	.short	0x0002
        /*0032*/ 	.short	0x000c
        /*0034*/ 	.byte	0x00, 0xf0, 0x11, 0x00


	//----- nvinfo : EIATTR_KPARAM_INFO
	.align		4
.L_25:
        /*0038*/ 	.byte	0x04, 0x17
        /*003a*/ 	.short	(.L_27 - .L_26)
.L_26:
        /*003c*/ 	.word	0x00000000
        /*0040*/ 	.short	0x0001
        /*0042*/ 	.short	0x0008
        /*0044*/ 	.byte	0x00, 0xf0, 0x11, 0x00


	//----- nvinfo : EIATTR_KPARAM_INFO
	.align		4
.L_27:
        /*0048*/ 	.byte	0x04, 0x17
        /*004a*/ 	.short	(.L_29 - .L_28)
.L_28:
        /*004c*/ 	.word	0x00000000
        /*0050*/ 	.short	0x0000
        /*0052*/ 	.short	0x0000
        /*0054*/ 	.byte	0x00, 0xf5, 0x21, 0x00


	//----- nvinfo : EIATTR_SPARSE_MMA_MASK
	.align		4
.L_29:
        /*0058*/ 	.byte	0x03, 0x50
        /*005a*/ 	.short	0x0000


	//----- nvinfo : EIATTR_MAXREG_COUNT
	.align		4
        /*005c*/ 	.byte	0x03, 0x1b
        /*005e*/ 	.short	0x00ff


	//----- nvinfo : EIATTR_NUM_BARRIERS
	.align		4
        /*0060*/ 	.byte	0x02, 0x4c
        /*0062*/ 	.byte	0x01
	.zero		1


	//----- nvinfo : EIATTR_MERCURY_ISA_VERSION
	.align		4
        /*0064*/ 	.byte	0x03, 0x5f
        /*0066*/ 	.short	0x0101


	//----- nvinfo : EIATTR_VRC_CTA_INIT_COUNT
	.align		4
        /*0068*/ 	.byte	0x02, 0x4a
	.zero		1
	.zero		1


	//----- nvinfo : EIATTR_EXIT_INSTR_OFFSETS
	.align		4
        /*006c*/ 	.byte	0x04, 0x1c
        /*006e*/ 	.short	(.L_31 - .L_30)


	//   ....[0]....
.L_30:
        /*0070*/ 	.word	0x00000060


	//   ....[1]....
        /*0074*/ 	.word	0x00000380


	//   ....[2]....
        /*0078*/ 	.word	0x000009f0


	//----- nvinfo : EIATTR_CBANK_PARAM_SIZE
	.align		4
.L_31:
        /*007c*/ 	.byte	0x03, 0x19
        /*007e*/ 	.short	0x0020


	//----- nvinfo : EIATTR_PARAM_CBANK
	.align		4
        /*0080*/ 	.byte	0x04, 0x0a
        /*0082*/ 	.short	(.L_33 - .L_32)
	.align		4
.L_32:
        /*0084*/ 	.word	index@(.nv.constant0._Z11APSP_phase3Piiiim)
        /*0088*/ 	.short	0x0380
        /*008a*/ 	.short	0x0020


	//----- nvinfo : EIATTR_SW_WAR
	.align		4
.L_33:
        /*008c*/ 	.byte	0x04, 0x36
        /*008e*/ 	.short	(.L_35 - .L_34)
.L_34:
        /*0090*/ 	.word	0x00000008
.L_35:


//--------------------- .nv.info._Z11APSP_phase2Piiiim --------------------------
	.section	.nv.info._Z11APSP_phase2Piiiim,"",@"SHT_CUDA_INFO"
	.sectionflags	@""
	.align	4


	//----- nvinfo : EIATTR_CUDA_API_VERSION
	.align		4
        /*0000*/ 	.byte	0x04, 0x37
        /*0002*/ 	.short	(.L_37 - .L_36)
.L_36:
        /*0004*/ 	.word	0x00000082


	//----- nvinfo : EIATTR_KPARAM_INFO
	.align		4
.L_37:
        /*0008*/ 	.byte	0x04, 0x17
        /*000a*/ 	.short	(.L_39 - .L_38)
.L_38:
        /*000c*/ 	.word	0x00000000
        /*0010*/ 	.short	0x0004
        /*0012*/ 	.short	0x0018
        /*0014*/ 	.byte	0x00, 0xf0, 0x21, 0x00


	//----- nvinfo : EIATTR_KPARAM_INFO
	.align		4
.L_39:
        /*0018*/ 	.byte	0x04, 0x17
        /*001a*/ 	.short	(.L_41 - .L_40)
.L_40:
        /*001c*/ 	.word	0x00000000
        /*0020*/ 	.short	0x0003
        /*0022*/ 	.short	0x0010
        /*0024*/ 	.byte	0x00, 0xf0, 0x11, 0x00


	//----- nvinfo : EIATTR_KPARAM_INFO
	.align		4
.L_41:
        /*0028*/ 	.byte	0x04, 0x17
        /*002a*/ 	.short	(.L_43 - .L_42)
.L_42:
        /*002c*/ 	.word	0x00000000
        /*0030*/ 	.short	0x0002
        /*0032*/ 	.short	0x000c
        /*0034*/ 	.byte	0x00, 0xf0, 0x11, 0x00


	//----- nvinfo : EIATTR_KPARAM_INFO
	.align		4
.L_43:
        /*0038*/ 	.byte	0x04, 0x17
        /*003a*/ 	.short	(.L_45 - .L_44)
.L_44:
        /*003c*/ 	.word	0x00000000
        /*0040*/ 	.short	0x0001
        /*0042*/ 	.short	0x0008
        /*0044*/ 	.byte	0x00, 0xf0, 0x11, 0x00


	//----- nvinfo : EIATTR_KPARAM_INFO
	.align		4
.L_45:
        /*0048*/ 	.byte	0x04, 0x17
        /*004a*/ 	.short	(.L_47 - .L_46)
.L_46:
        /*004c*/ 	.word	0x00000000
        /*0050*/ 	.short	0x0000
        /*0052*/ 	.short	0x0000
        /*0054*/ 	.byte	0x00, 0xf5, 0x21, 0x00


	//----- nvinfo : EIATTR_SPARSE_MMA_MASK
	.align		4
.L_47:
        /*0058*/ 	.byte	0x03, 0x50
        /*005a*/ 	.short	0x0000


	//----- nvinfo : EIATTR_MAXREG_COUNT
	.align		4
        /*005c*/ 	.byte	0x03, 0x1b
        /*005e*/ 	.short	0x00ff


	//----- nvinfo : EIATTR_NUM_BARRIERS
	.align		4
        /*0060*/ 	.byte	0x02, 0x4c
        /*0062*/ 	.byte	0x01
	.zero		1


	//----- nvinfo : EIATTR_MERCURY_ISA_VERSION
	.align		4
        /*0064*/ 	.byte	0x03, 0x5f
        /*0066*/ 	.short	0x0101


	//----- nvinfo : EIATTR_VRC_CTA_INIT_COUNT
	.align		4
        /*0068*/ 	.byte	0x02, 0x4a
	.zero		1
	.zero		1


	//----- nvinfo : EIATTR_EXIT_INSTR_OFFSETS
	.align		4
        /*006c*/ 	.byte	0x04, 0x1c
        /*006e*/ 	.short	(.L_49 - .L_48)


	//   ....[0]....
.L_48:
        /*0070*/ 	.word	0x00000040


	//   ....[1]....
        /*0074*/ 	.word	0x00000260


	//   ....[2]....
        /*0078*/ 	.word	0x00004af0


	//----- nvinfo : EIATTR_CRS_STACK_SIZE
	.align		4
.L_49:
        /*007c*/ 	.byte	0x04, 0x1e
        /*007e*/ 	.short	(.L_51 - .L_50)
.L_50:
        /*0080*/ 	.word	0x00000000


	//----- nvinfo : EIATTR_CBANK_PARAM_SIZE
	.align		4
.L_51:
        /*0084*/ 	.byte	0x03, 0x19
        /*0086*/ 	.short	0x0020


	//----- nvinfo : EIATTR_PARAM_CBANK
	.align		4
        /*0088*/ 	.byte	0x04, 0x0a
        /*008a*/ 	.short	(.L_53 - .L_52)
	.align		4
.L_52:
        /*008c*/ 	.word	index@(.nv.constant0._Z11APSP_phase2Piiiim)
        /*0090*/ 	.short	0x0380
        /*0092*/ 	.short	0x0020


	//----- nvinfo : EIATTR_SW_WAR
	.align		4
.L_53:
        /*0094*/ 	.byte	0x04, 0x36
        /*0096*/ 	.short	(.L_55 - .L_54)
.L_54:
        /*0098*/ 	.word	0x00000008
.L_55:


//--------------------- .nv.info._Z11APSP_phase1Piiiim --------------------------
	.section	.nv.info._Z11APSP_phase1Piiiim,"",@"SHT_CUDA_INFO"
	.sectionflags	@""
	.align	4


	//----- nvinfo : EIATTR_CUDA_API_VERSION
	.align		4
        /*0000*/ 	.byte	0x04, 0x37
        /*0002*/ 	.short	(.L_57 - .L_56)
.L_56:
        /*0004*/ 	.word	0x00000082


	//----- nvinfo : EIATTR_KPARAM_INFO
	.align		4
.L_57:
        /*0008*/ 	.byte	0x04, 0x17
        /*000a*/ 	.short	(.L_59 - .L_58)
.L_58:
        /*000c*/ 	.word	0x00000000
        /*0010*/ 	.short	0x0004
        /*0012*/ 	.short	0x0018
        /*0014*/ 	.byte	0x00, 0xf0, 0x21, 0x00


	//----- nvinfo : EIATTR_KPARAM_INFO
	.align		4
.L_59:
        /*0018*/ 	.byte	0x04, 0x17
        /*001a*/ 	.short	(.L_61 - .L_60)
.L_60:
        /*001c*/ 	.word	0x00000000
        /*0020*/ 	.short	0x0003
        /*0022*/ 	.short	0x0010
        /*0024*/ 	.byte	0x00, 0xf0, 0x11, 0x00


	//----- nvinfo : EIATTR_KPARAM_INFO
	.align		4
.L_61:
        /*0028*/ 	.byte	0x04, 0x17
        /*002a*/ 	.short	(.L_63 - .L_62)
.L_62:
        /*002c*/ 	.word	0x00000000
        /*0030*/ 	.short	0x0002
        /*0032*/ 	.short	0x000c
        /*0034*/ 	.byte	0x00, 0xf0, 0x11, 0x00


	//----- nvinfo : EIATTR_KPARAM_INFO
	.align		4
.L_63:
        /*0038*/ 	.byte	0x04, 0x17
        /*003a*/ 	.short	(.L_65 - .L_64)
.L_64:
        /*003c*/ 	.word	0x00000000
        /*0040*/ 	.short	0x0001
        /*0042*/ 	.short	0x0008
        /*0044*/ 	.byte	0x00, 0xf0, 0x11, 0x00


	//----- nvinfo : EIATTR_KPARAM_INFO
	.align		4
.L_65:
        /*0048*/ 	.byte	0x04, 0x17
        /*004a*/ 	.short	(.L_67 - .L_66)
.L_66:
        /*004c*/ 	.word	0x00000000
        /*0050*/ 	.short	0x0000
        /*0052*/ 	.short	0x0000
        /*0054*/ 	.byte	0x00, 0xf5, 0x21, 0x00


	//----- nvinfo : EIATTR_SPARSE_MMA_MASK
	.align		4
.L_67:
        /*0058*/ 	.byte	0x03, 0x50
        /*005a*/ 	.short	0x0000


	//----- nvinfo : EIATTR_MAXREG_COUNT
	.align		4
        /*005c*/ 	.byte	0x03, 0x1b
        /*005e*/ 	.short	0x00ff


	//----- nvinfo : EIATTR_NUM_BARRIERS
	.align		4
        /*0060*/ 	.byte	0x02, 0x4c
        /*0062*/ 	.byte	0x01
	.zero		1


	//----- nvinfo : EIATTR_MERCURY_ISA_VERSION
	.align		4
        /*0064*/ 	.byte	0x03, 0x5f
        /*0066*/ 	.short	0x0101


	//----- nvinfo : EIATTR_VRC_CTA_INIT_COUNT
	.align		4
        /*0068*/ 	.byte	0x02, 0x4a
	.zero		1
	.zero		1


	//----- nvinfo : EIATTR_EXIT_INSTR_OFFSETS
	.align		4
        /*006c*/ 	.byte	0x04, 0x1c
        /*006e*/ 	.short	(.L_69 - .L_68)


	//   ....[0]....
.L_68:
        /*0070*/ 	.word	0x00000660


	//----- nvinfo : EIATTR_CBANK_PARAM_SIZE
	.align		4
.L_69:
        /*0074*/ 	.byte	0x03, 0x19
        /*0076*/ 	.short	0x0020


	//----- nvinfo : EIATTR_PARAM_CBANK
	.align		4
        /*0078*/ 	.byte	0x04, 0x0a
        /*007a*/ 	.short	(.L_71 - .L_70)
	.align		4
.L_70:
        /*007c*/ 	.word	index@(.nv.constant0._Z11APSP_phase1Piiiim)
        /*0080*/ 	.short	0x0380
        /*0082*/ 	.short	0x0020


	//----- nvinfo : EIATTR_SW_WAR
	.align		4
.L_71:
        /*0084*/ 	.byte	0x04, 0x36
        /*0086*/ 	.short	(.L_73 - .L_72)
.L_72:
        /*0088*/ 	.word	0x00000008
.L_73:


//--------------------- .nv.callgraph             --------------------------
	.section	.nv.callgraph,"",@"SHT_CUDA_CALLGRAPH"
	.align	4
	.sectionentsize	8
	.align		4
        /*0000*/ 	.word	0x00000000
	.align		4
        /*0004*/ 	.word	0xffffffff
	.align		4
        /*0008*/ 	.word	0x00000000
	.align		4
        /*000c*/ 	.word	0xfffffffe
	.align		4
        /*0010*/ 	.word	0x00000000
	.align		4
        /*0014*/ 	.word	0xfffffffd
	.align		4
        /*0018*/ 	.word	0x00000000
	.align		4
        /*001c*/ 	.word	0xfffffffc


//--------------------- .text._Z11APSP_phase3Piiiim --------------------------
	.section	.text._Z11APSP_phase3Piiiim,"ax",@progbits
	.align	128
        .global         _Z11APSP_phase3Piiiim
        .type           _Z11APSP_phase3Piiiim,@function
        .size           _Z11APSP_phase3Piiiim,(.L_x_32 - _Z11APSP_phase3Piiiim)
        .other          _Z11APSP_phase3Piiiim,@"STO_CUDA_ENTRY STV_DEFAULT"
_Z11APSP_phase3Piiiim:
.text._Z11APSP_phase3Piiiim:
[----:B------:R-:W-:Y:S08]  /*0000*/  LDC R1, c[0x0][0x37c] ;  /* 0x0000df00ff017b82 */ /* 0x000ff00000000800 */
[----:B------:R-:W0:Y:S08]  /*0010*/  S2UR UR5, SR_CTAID.Y ;  /* 0x00000000000579c3 */ /* 0x000e300000002600 */
[----:B------:R-:W0:Y:S08]  /*0020*/  LDC R8, c[0x0][0x38c] ;  /* 0x0000e300ff087b82 */ /* 0x000e300000000800 */
[----:B------:R-:W1:Y:S01]  /*0030*/  S2UR UR4, SR_CTAID.X ;  /* 0x00000000000479c3 */ /* 0x000e620000002500 */
[----:B0-----:R-:W-:-:S04]  /*0040*/  ISETP.NE.AND P0, PT, R8, UR5, PT ;  /* 0x0000000508007c0c */ /* 0x001fc8000bf05270 */
[----:B-1----:R-:W-:-:S13]  /*0050*/  ISETP.EQ.OR P0, PT, R8, UR4, !P0 ;  /* 0x0000000408007c0c */ /* 0x002fda000c702670 */
[----:B------:R-:W-:Y:S05]  /*0060*/  @P0 EXIT ;  /* 0x000000000000094d */ /* 0x000fea0003800000 */
[----:B------:R-:W0:Y:S01]  /*0070*/  S2R R4, SR_TID.Y ;  /* 0x0000000000047919 */ /* 0x000e220000002200 */
[----:B------:R-:W1:Y:S01]  /*0080*/  LDC R7, c[0x0][0x360] ;  /* 0x0000d800ff077b82 */ /* 0x000e620000000800 */
[----:B------:R-:W2:Y:S01]  /*0090*/  LDCU UR8, c[0x0][0x390] ;  /* 0x00007200ff0877ac */ /* 0x000ea20008000800 */
[----:B------:R-:W-:Y:S01]  /*00a0*/  IMAD.MOV.U32 R14, RZ, RZ, 0x3b9aca00 ;  /* 0x3b9aca00ff0e7424 */ /* 0x000fe200078e00ff */
[----:B------:R-:W3:Y:S01]  /*00b0*/  S2R R0, SR_TID.X ;  /* 0x0000000000007919 */ /* 0x000ee20000002100 */
[----:B------:R-:W4:Y:S04]  /*00c0*/  LDCU.64 UR6, c[0x0][0x398] ;  /* 0x00007300ff0677ac */ /* 0x000f280008000a00 */
[----:B------:R-:W0:Y:S08]  /*00d0*/  LDC R5, c[0x0][0x388] ;  /* 0x0000e200ff057b82 */ /* 0x000e300000000800 */
[----:B------:R-:W3:Y:S08]  /*00e0*/  LDC R9, c[0x0][0x364] ;  /* 0x0000d900ff097b82 */ /* 0x000ef00000000800 */
[----:B------:R-:W5:Y:S01]  /*00f0*/  LDC.64 R2, c[0x0][0x380] ;  /* 0x0000e000ff027b82 */ /* 0x000f620000000a00 */
[----:B0-----:R-:W-:-:S02]  /*0100*/  IMAD R10, R8, R5, R4 ;  /* 0x00000005080a7224 */ /* 0x001fc400078e0204 */
[----:B---3--:R-:W-:-:S05]  /*0110*/  IMAD R9, R9, UR5, R0 ;  /* 0x0000000509097c24 */ /* 0x008fca000f8e0200 */
[----:B------:R-:W-:-:S04]  /*0120*/  VIMNMX R6, PT, PT, R10, R9, !PT ;  /* 0x000000090a067248 */ /* 0x000fc80007fe0100 */
[----:B--2---:R-:W-:Y:S01]  /*0130*/  ISETP.GE.AND P1, PT, R6, UR8, PT ;  /* 0x0000000806007c0c */ /* 0x004fe2000bf26270 */
[----:B-1----:R-:W-:Y:S02]  /*0140*/  IMAD R6, R7, UR4, R4 ;  /* 0x0000000407067c24 */ /* 0x002fe4000f8e0204 */
[----:B------:R-:W-:-:S03]  /*0150*/  IMAD R7, R8, R5, R0 ;  /* 0x0000000508077224 */ /* 0x000fc600078e0200 */
[----:B------:R-:W-:Y:S02]  /*0160*/  SHF.R.S32.HI R8, RZ, 0x1f, R6 ;  /* 0x0000001fff087819 */ /* 0x000fe40000011406 */
[----:B------:R-:W-:-:S03]  /*0170*/  VIMNMX R12, PT, PT, R7, R6, !PT ;  /* 0x00000006070c7248 */ /* 0x000fc60007fe0100 */
[----:B----4-:R-:W-:Y:S01]  /*0180*/  IMAD R13, R8, UR6, RZ ;  /* 0x00000006080d7c24 */ /* 0x010fe2000f8e02ff */
[----:B------:R-:W-:Y:S01]  /*0190*/  ISETP.GE.AND P0, PT, R12, UR8, PT ;  /* 0x000000080c007c0c */ /* 0x000fe2000bf06270 */
[----:B------:R-:W-:Y:S01]  /*01a0*/  IMAD.MOV.U32 R8, RZ, RZ, 0x3b9aca00 ;  /* 0x3b9aca00ff087424 */ /* 0x000fe200078e00ff */
[----:B------:R-:W-:Y:S01]  /*01b0*/  @!P1 SHF.R.S32.HI R11, RZ, 0x1f, R10 ;  /* 0x0000001fff0b9819 */ /* 0x000fe2000001140a */
[----:B------:R-:W-:-:S04]  /*01c0*/  IMAD R13, R6, UR7, R13 ;  /* 0x00000007060d7c24 */ /* 0x000fc8000f8e020d */
[----:B------:R-:W-:-:S04]  /*01d0*/  @!P1 IMAD R11, R11, UR6, RZ ;  /* 0x000000060b0b9c24 */ /* 0x000fc8000f8e02ff */
[C---:B------:R-:W-:Y:S02]  /*01e0*/  @!P1 IMAD R15, R10.reuse, UR7, R11 ;  /* 0x000000070a0f9c24 */ /* 0x040fe4000f8e020b */
[----:B-----5:R-:W-:-:S04]  /*01f0*/  @!P1 IMAD.WIDE.U32 R10, R10, UR6, R2 ;  /* 0x000000060a0a9c25 */ /* 0x020fc8000f8e0002 */
[----:B------:R-:W-:Y:S01]  /*0200*/  IMAD.WIDE.U32 R2, R6, UR6, R2 ;  /* 0x0000000606027c25 */ /* 0x000fe2000f8e0002 */
[----:B------:R-:W0:Y:S03]  /*0210*/  LDCU.64 UR6, c[0x0][0x358] ;  /* 0x00006b00ff0677ac */ /* 0x000e260008000a00 */
[----:B------:R-:W-:Y:S02]  /*0220*/  IMAD.IADD R3, R3, 0x1, R13 ;  /* 0x0000000103037824 */ /* 0x000fe400078e020d */
[----:B------:R-:W-:Y:S02]  /*0230*/  @!P1 IMAD.IADD R13, R11, 0x1, R15 ;  /* 0x000000010b0d9824 */ /* 0x000fe400078e020f */
[----:B------:R-:W-:Y:S02]  /*0240*/  @!P1 IMAD.MOV.U32 R12, RZ, RZ, R10 ;  /* 0x000000ffff0c9224 */ /* 0x000fe400078e000a */
[----:B------:R-:W-:-:S04]  /*0250*/  @!P0 IMAD.WIDE R10, R7, 0x4, R2 ;  /* 0x00000004070a8825 */ /* 0x000fc800078e0202 */
[----:B------:R-:W-:Y:S01]  /*0260*/  @!P1 IMAD.WIDE.U32 R12, R9, 0x4, R12 ;  /* 0x00000004090c9825 */ /* 0x000fe200078e000c */
[----:B0-----:R0:W2:Y:S04]  /*0270*/  @!P0 LDG.E R8, desc[UR6][R10.64] ;  /* 0x000000060a088981 */ /* 0x0010a8000c1e1900 */
[----:B------:R-:W3:Y:S01]  /*0280*/  @!P1 LDG.E R14, desc[UR6][R12.64] ;  /* 0x000000060c0e9981 */ /* 0x000ee2000c1e1900 */
[----:B------:R-:W1:Y:S01]  /*0290*/  S2UR UR5, SR_CgaCtaId ;  /* 0x00000000000579c3 */ /* 0x000e620000008800 */
[-C--:B------:R-:W-:Y:S01]  /*02a0*/  IMAD R17, R5, R5.reuse, RZ ;  /* 0x0000000505117224 */ /* 0x080fe200078e02ff */
[----:B------:R-:W-:Y:S01]  /*02b0*/  UMOV UR4, 0x400 ;  /* 0x0000040000047882 */ /* 0x000fe20000000000 */
[----:B------:R-:W-:Y:S01]  /*02c0*/  IMAD R7, R4, R5, RZ ;  /* 0x0000000504077224 */ /* 0x000fe200078e02ff */
[----:B------:R-:W-:-:S02]  /*02d0*/  VIMNMX R6, PT, PT, R6, R9, !PT ;  /* 0x0000000906067248 */ /* 0x000fc40007fe0100 */
[----:B------:R-:W-:Y:S01]  /*02e0*/  SHF.L.U32 R17, R17, 0x2, RZ ;  /* 0x0000000211117819 */ /* 0x000fe200000006ff */
[----:B------:R-:W-:Y:S01]  /*02f0*/  IMAD.IADD R15, R7, 0x1, R0 ;  /* 0x00000001070f7824 */ /* 0x000fe200078e0200 */
[----:B------:R-:W-:Y:S01]  /*0300*/  ISETP.GE.AND P0, PT, R6, UR8, PT ;  /* 0x0000000806007c0c */ /* 0x000fe2000bf06270 */
[----:B-1----:R-:W-:-:S06]  /*0310*/  ULEA UR4, UR5, UR4, 0x18 ;  /* 0x0000000405047291 */ /* 0x002fcc000f8ec0ff */
[----:B------:R-:W-:Y:S01]  /*0320*/  VIADD R4, R17, UR4 ;  /* 0x0000000411047c36 */ /* 0x000fe20008000000 */
[----:B0-----:R-:W-:-:S03]  /*0330*/  LEA R11, R15, UR4, 0x2 ;  /* 0x000000040f0b7c11 */ /* 0x001fc6000f8e10ff */
[----:B------:R-:W-:Y:S02]  /*0340*/  IMAD R15, R15, 0x4, R4 ;  /* 0x000000040f0f7824 */ /* 0x000fe400078e0204 */
[----:B--2---:R0:W-:Y:S04]  /*0350*/  STS [R11], R8 ;  /* 0x000000080b007388 */ /* 0x0041e80000000800 */
[----:B---3--:R0:W-:Y:S01]  /*0360*/  STS [R15], R14 ;  /* 0x0000000e0f007388 */ /* 0x0081e20000000800 */
[----:B------:R-:W-:Y:S06]  /*0370*/  BAR.SYNC.DEFER_BLOCKING 0x0 ;  /* 0x0000000000007b1d */ /* 0x000fec0000010000 */
[----:B------:R-:W-:Y:S05]  /*0380*/  @P0 EXIT ;  /* 0x000000000000094d */ /* 0x000fea0003800000 */
[----:B------:R-:W-:-:S05]  /*0390*/  IMAD.WIDE.U32 R2, R9, 0x4, R2 ;  /* 0x0000000409027825 */ /* 0x000fca00078e0002 */
[----:B------:R1:W5:Y:S01]  /*03a0*/  LDG.E R21, desc[UR6][R2.64] ;  /* 0x0000000602157981 */ /* 0x000362000c1e1900 */
[----:B------:R-:W-:-:S13]  /*03b0*/  ISETP.GE.AND P0, PT, R5, 0x1, PT ;  /* 0x000000010500780c */ /* 0x000fda0003f06270 */
[----:B-1----:R-:W-:Y:S05]  /*03c0*/  @!P0 BRA `(.L_x_0) ;  /* 0x0000000400848947 */ /* 0x002fea0003800000 */
[C---:B------:R-:W-:Y:S01]  /*03d0*/  ISETP.GE.U32.AND P1, PT, R5.reuse, 0x8, PT ;  /* 0x000000080500780c */ /* 0x040fe20003f26070 */
[----:B------:R-:W-:Y:S01]  /*03e0*/  IMAD.MOV.U32 R6, RZ, RZ, RZ ;  /* 0x000000ffff067224 */ /* 0x000fe200078e00ff */
[----:B------:R-:W-:-:S04]  /*03f0*/  LOP3.LUT R25, R5, 0x7, RZ, 0xc0, !PT ;  /* 0x0000000705197812 */ /* 0x000fc800078ec0ff */
[----:B------:R-:W-:-:S07]  /*0400*/  ISETP.NE.AND P0, PT, R25, RZ, PT ;  /* 0x000000ff1900720c */ /* 0x000fce0003f05270 */
[----:B------:R-:W-:Y:S06]  /*0410*/  @!P1 BRA `(.L_x_1) ;  /* 0x0000000000a89947 */ /* 0x000fec0003800000 */
[----:B0-----:R-:W-:Y:S02]  /*0420*/  LEA R8, R0, R17, 0x2 ;  /* 0x0000001100087211 */ /* 0x001fe400078e10ff */
[----:B------:R-:W-:Y:S02]  /*0430*/  LEA R9, R7, UR4, 0x2 ;  /* 0x0000000407097c11 */ /* 0x000fe4000f8e10ff */
[----:B------:R-:W-:Y:S01]  /*0440*/  LOP3.LUT R6, R5, 0x7ffffff8, RZ, 0xc0, !PT ;  /* 0x7ffffff805067812 */ /* 0x000fe200078ec0ff */
[----:B------:R-:W-:Y:S02]  /*0450*/  VIADD R8, R8, UR4 ;  /* 0x0000000408087c36 */ /* 0x000fe40008000000 */
[----:B------:R-:W-:Y:S02]  /*0460*/  VIADD R9, R9, 0x10 ;  /* 0x0000001009097836 */ /* 0x000fe40000000000 */
[----:B------:R-:W-:-:S07]  /*0470*/  IMAD.MOV R10, RZ, RZ, -R6 ;  /* 0x000000ffff0a7224 */ /* 0x000fce00078e0a06 */
.L_x_2:
[----:B------:R-:W-:Y:S01]  /*0480*/  LDS R22, [R9+-0x10] ;  /* 0xfffff00009167984 */ /* 0x000fe20000000800 */
[C---:B------:R-:W-:Y:S02]  /*0490*/  IMAD R20, R5.reuse, 0x4, R8 ;  /* 0x0000000405147824 */ /* 0x040fe400078e0208 */
[----:B------:R-:W-:Y:S01]  /*04a0*/  VIADD R10, R10, 0x8 ;  /* 0x000000080a0a7836 */ /* 0x000fe20000000000 */
[----:B------:R0:W1:Y:S02]  /*04b0*/  LDS R23, [R8] ;  /* 0x0000000008177984 */ /* 0x0000640000000800 */
[C---:B------:R-:W-:Y:S02]  /*04c0*/  LEA R18, R5.reuse, R20, 0x2 ;  /* 0x0000001405127211 */ /* 0x040fe400078e10ff */
[----:B------:R-:W-:Y:S01]  /*04d0*/  LDS R11, [R9+-0xc] ;  /* 0xfffff400090b7984 */ /* 0x000fe20000000800 */
[----:B------:R-:W-:Y:S02]  /*04e0*/  ISETP.NE.AND P1, PT, R10, RZ, PT ;  /* 0x000000ff0a00720c */ /* 0x000fe40003f25270 */
[C---:B------:R-:W-:Y:S01]  /*04f0*/  IMAD R16, R5.reuse, 0x4, R18 ;  /* 0x0000000405107824 */ /* 0x040fe200078e0212 */
[----:B------:R-:W2:Y:S01]  /*0500*/  LDS R20, [R20] ;  /* 0x0000000014147984 */ /* 0x000ea20000000800 */
[----:B0-----:R-:W-:-:S02]  /*0510*/  IMAD R8, R5, 0x20, R8 ;  /* 0x0000002005087824 */ /* 0x001fc400078e0208 */
[C---:B------:R-:W-:Y:S01]  /*0520*/  IMAD R14, R5.reuse, 0x4, R16 ;  /* 0x00000004050e7824 */ /* 0x040fe200078e0210 */
[----:B------:R-:W-:Y:S03]  /*0530*/  LDS R19, [R9+-0x8] ;  /* 0xfffff80009137984 */ /* 0x000fe60000000800 */
[C---:B------:R-:W-:Y:S01]  /*0540*/  IMAD R12, R5.reuse, 0x4, R14 ;  /* 0x00000004050c7824 */ /* 0x040fe200078e020e */
[----:B------:R-:W0:Y:S03]  /*0550*/  LDS R18, [R18] ;  /* 0x0000000012127984 */ /* 0x000e260000000800 */
[----:B------:R-:W-:Y:S01]  /*0560*/  IMAD R28, R5, 0x4, R12 ;  /* 0x00000004051c7824 */ /* 0x000fe200078e020c */
[----:B------:R-:W-:Y:S04]  /*0570*/  LDS R17, [R9+-0x4] ;  /* 0xfffffc0009117984 */ /* 0x000fe80000000800 */
[----:B------:R-:W3:Y:S04]  /*0580*/  LDS R16, [R16] ;  /* 0x0000000010107984 */ /* 0x000ee80000000800 */
[----:B------:R-:W-:Y:S04]  /*0590*/  LDS R15, [R9] ;  /* 0x00000000090f7984 */ /* 0x000fe80000000800 */
[----:B------:R-:W4:Y:S04]  /*05a0*/  LDS R14, [R14] ;  /* 0x000000000e0e7984 */ /* 0x000f280000000800 */
[----:B------:R-:W-:Y:S04]  /*05b0*/  LDS R12, [R12] ;  /* 0x000000000c0c7984 */ /* 0x000fe80000000800 */
[----:B------:R-:W4:Y:S01]  /*05c0*/  LDS R13, [R9+0x4] ;  /* 0x00000400090d7984 */ /* 0x000f220000000800 */
[----:B-1---5:R-:W-:-:S02]  /*05d0*/  VIADDMNMX R26, R23, R22, R21, PT ;  /* 0x00000016171a7246 */ /* 0x022fc40003800115 */
[----:B------:R-:W-:Y:S01]  /*05e0*/  LEA R21, R5, R28, 0x2 ;  /* 0x0000001c05157211 */ /* 0x000fe200078e10ff */
[----:B------:R-:W-:Y:S04]  /*05f0*/  LDS R23, [R28] ;  /* 0x000000001c177984 */ /* 0x000fe80000000800 */
[----:B------:R-:W1:Y:S01]  /*0600*/  LDS R24, [R9+0x8] ;  /* 0x0000080009187984 */ /* 0x000e620000000800 */
[----:B--2---:R-:W-:-:S03]  /*0610*/  VIADDMNMX R11, R20, R11, R26, PT ;  /* 0x0000000b140b7246 */ /* 0x004fc6000380011a */
[----:B------:R-:W-:Y:S04]  /*0620*/  LDS R21, [R21] ;  /* 0x0000000015157984 */ /* 0x000fe80000000800 */
[----:B------:R2:W1:Y:S01]  /*0630*/  LDS R22, [R9+0xc] ;  /* 0x00000c0009167984 */ /* 0x0004620000000800 */
[----:B0-----:R-:W-:-:S04]  /*0640*/  VIADDMNMX R11, R18, R19, R11, PT ;  /* 0x00000013120b7246 */ /* 0x001fc8000380010b */
[----:B---3--:R-:W-:Y:S01]  /*0650*/  VIADDMNMX R11, R16, R17, R11, PT ;  /* 0x00000011100b7246 */ /* 0x008fe2000380010b */
[----:B--2---:R-:W-:-:S03]  /*0660*/  VIADD R9, R9, 0x20 ;  /* 0x0000002009097836 */ /* 0x004fc60000000000 */
[----:B----4-:R-:W-:-:S04]  /*0670*/  VIADDMNMX R11, R14, R15, R11, PT ;  /* 0x0000000f0e0b7246 */ /* 0x010fc8000380010b */
[----:B------:R-:W-:-:S04]  /*0680*/  VIADDMNMX R11, R12, R13, R11, PT ;  /* 0x0000000d0c0b7246 */ /* 0x000fc8000380010b */
[----:B-1----:R-:W-:-:S04]  /*0690*/  VIADDMNMX R11, R23, R24, R11, PT ;  /* 0x00000018170b7246 */ /* 0x002fc8000380010b */
[----:B------:R-:W-:Y:S01]  /*06a0*/  VIADDMNMX R21, R21, R22, R11, PT ;  /* 0x0000001615157246 */ /* 0x000fe2000380010b */
[----:B------:R-:W-:Y:S06]  /*06b0*/  @P1 BRA `(.L_x_2) ;  /* 0xfffffffc00701947 */ /* 0x000fec000383ffff */
.L_x_1:
[----:B------:R-:W-:Y:S05]  /*06c0*/  @!P0 BRA `(.L_x_0) ;  /* 0x0000000000c48947 */ /* 0x000fea0003800000 */
[----:B------:R-:W-:Y:S02]  /*06d0*/  ISETP.GE.U32.AND P0, PT, R25, 0x4, PT ;  /* 0x000000041900780c */ /* 0x000fe40003f06070 */
[----:B------:R-:W-:-:S04]  /*06e0*/  LOP3.LUT R13, R5, 0x3, RZ, 0xc0, !PT ;  /* 0x00000003050d7812 */ /* 0x000fc800078ec0ff */
[----:B------:R-:W-:-:S07]  /*06f0*/  ISETP.NE.AND P1, PT, R13, RZ, PT ;  /* 0x000000ff0d00720c */ /* 0x000fce0003f25270 */
[----:B------:R-:W-:Y:S06]  /*0700*/  @!P0 BRA `(.L_x_3) ;  /* 0x0000000000508947 */ /* 0x000fec0003800000 */
[C---:B------:R-:W-:Y:S02]  /*0710*/  IMAD R9, R6.reuse, R5, R0 ;  /* 0x0000000506097224 */ /* 0x040fe400078e0200 */
[----:B0-----:R-:W-:Y:S01]  /*0720*/  IMAD.IADD R8, R7, 0x1, R6 ;  /* 0x0000000107087824 */ /* 0x001fe200078e0206 */
[----:B------:R-:W-:Y:S02]  /*0730*/  IADD3 R6, PT, PT, R6, 0x4, RZ ;  /* 0x0000000406067810 */ /* 0x000fe40007ffe0ff */
[----:B------:R-:W-:Y:S02]  /*0740*/  LEA R12, R9, R4, 0x2 ;  /* 0x00000004090c7211 */ /* 0x000fe400078e10ff */
[----:B------:R-:W-:-:S03]  /*0750*/  LEA R8, R8, UR4, 0x2 ;  /* 0x0000000408087c11 */ /* 0x000fc6000f8e10ff */
[C---:B------:R-:W-:Y:S01]  /*0760*/  IMAD R16, R5.reuse, 0x4, R12 ;  /* 0x0000000405107824 */ /* 0x040fe200078e020c */
[----:B------:R-:W-:Y:S03]  /*0770*/  LDS R9, [R12] ;  /* 0x000000000c097984 */ /* 0x000fe60000000800 */
[C---:B------:R-:W-:Y:S01]  /*0780*/  IMAD R20, R5.reuse, 0x4, R16 ;  /* 0x0000000405147824 */ /* 0x040fe200078e0210 */
[----:B------:R-:W0:Y:S03]  /*0790*/  LDS R10, [R8] ;  /* 0x00000000080a7984 */ /* 0x000e260000000800 */
[----:B------:R-:W-:Y:S01]  /*07a0*/  IMAD R11, R5, 0x4, R20 ;  /* 0x00000004050b7824 */ /* 0x000fe200078e0214 */
[----:B------:R-:W-:Y:S04]  /*07b0*/  LDS R14, [R8+0x4] ;  /* 0x00000400080e7984 */ /* 0x000fe80000000800 */
[----:B------:R-:W1:Y:S04]  /*07c0*/  LDS R16, [R16] ;  /* 0x0000000010107984 */ /* 0x000e680000000800 */
[----:B------:R-:W-:Y:S04]  /*07d0*/  LDS R18, [R8+0x8] ;  /* 0x0000080008127984 */ /* 0x000fe80000000800 */
[----:B------:R-:W2:Y:S04]  /*07e0*/  LDS R20, [R20] ;  /* 0x0000000014147984 */ /* 0x000ea80000000800 */
[----:B------:R-:W-:Y:S04]  /*07f0*/  LDS R22, [R8+0xc] ;  /* 0x00000c0008167984 */ /* 0x000fe80000000800 */
[----:B------:R-:W3:Y:S01]  /*0800*/  LDS R11, [R11] ;  /* 0x000000000b0b7984 */ /* 0x000ee20000000800 */
[----:B0----5:R-:W-:-:S04]  /*0810*/  VIADDMNMX R9, R9, R10, R21, PT ;  /* 0x0000000a09097246 */ /* 0x021fc80003800115 */
[----:B-1----:R-:W-:-:S04]  /*0820*/  VIADDMNMX R9, R16, R14, R9, PT ;  /* 0x0000000e10097246 */ /* 0x002fc80003800109 */
[----:B--2---:R-:W-:-:S04]  /*0830*/  VIADDMNMX R9, R20, R18, R9, PT ;  /* 0x0000001214097246 */ /* 0x004fc80003800109 */
[----:B---3--:R-:W-:-:S07]  /*0840*/  VIADDMNMX R21, R11, R22, R9, PT ;  /* 0x000000160b157246 */ /* 0x008fce0003800109 */
.L_x_3:
[----:B------:R-:W-:Y:S05]  /*0850*/  @!P1 BRA `(.L_x_0) ;  /* 0x0000000000609947 */ /* 0x000fea0003800000 */
[----:B------:R-:W-:Y:S02]  /*0860*/  ISETP.NE.AND P0, PT, R13, 0x1, PT ;  /* 0x000000010d00780c */ /* 0x000fe40003f05270 */
[----:B0-----:R-:W-:-:S04]  /*0870*/  LOP3.LUT R8, R5, 0x1, RZ, 0xc0, !PT ;  /* 0x0000000105087812 */ /* 0x001fc800078ec0ff */
[----:B------:R-:W-:-:S07]  /*0880*/  ISETP.NE.U32.AND P1, PT, R8, 0x1, PT ;  /* 0x000000010800780c */ /* 0x000fce0003f25070 */
[----:B------:R-:W-:Y:S06]  /*0890*/  @!P0 BRA `(.L_x_4) ;  /* 0x0000000000308947 */ /* 0x000fec0003800000 */
[C---:B------:R-:W-:Y:S02]  /*08a0*/  IMAD R9, R6.reuse, R5, R0 ;  /* 0x0000000506097224 */ /* 0x040fe400078e0200 */
[----:B------:R-:W-:Y:S01]  /*08b0*/  IMAD.IADD R8, R7, 0x1, R6 ;  /* 0x0000000107087824 */ /* 0x000fe200078e0206 */
[----:B------:R-:W-:Y:S01]  /*08c0*/  IADD3 R6, PT, PT, R6, 0x2, RZ ;  /* 0x0000000206067810 */ /* 0x000fe20007ffe0ff */
[----:B------:R-:W-:-:S03]  /*08d0*/  IMAD R12, R9, 0x4, R4 ;  /* 0x00000004090c7824 */ /* 0x000fc600078e0204 */
[----:B------:R-:W-:Y:S01]  /*08e0*/  LEA R8, R8, UR4, 0x2 ;  /* 0x0000000408087c11 */ /* 0x000fe2000f8e10ff */
[----:B------:R-:W-:Y:S01]  /*08f0*/  IMAD R11, R5, 0x4, R12 ;  /* 0x00000004050b7824 */ /* 0x000fe200078e020c */
[----:B------:R-:W-:Y:S04]  /*0900*/  LDS R9, [R12] ;  /* 0x000000000c097984 */ /* 0x000fe80000000800 */
[----:B------:R-:W0:Y:S04]  /*0910*/  LDS R10, [R8] ;  /* 0x00000000080a7984 */ /* 0x000e280000000800 */
[----:B------:R-:W-:Y:S04]  /*0920*/  LDS R14, [R8+0x4] ;  /* 0x00000400080e7984 */ /* 0x000fe80000000800 */
[----:B------:R-:W1:Y:S01]  /*0930*/  LDS R11, [R11] ;  /* 0x000000000b0b7984 */ /* 0x000e620000000800 */
[----:B0----5:R-:W-:-:S04]  /*0940*/  VIADDMNMX R9, R9, R10, R21, PT ;  /* 0x0000000a09097246 */ /* 0x021fc80003800115 */
[----:B-1----:R-:W-:-:S07]  /*0950*/  VIADDMNMX R21, R11, R14, R9, PT ;  /* 0x0000000e0b157246 */ /* 0x002fce0003800109 */
.L_x_4:
[----:B------:R-:W-:Y:S05]  /*0960*/  @P1 BRA `(.L_x_0) ;  /* 0x00000000001c1947 */ /* 0x000fea0003800000 */
[----:B------:R-:W-:Y:S02]  /*0970*/  IMAD R5, R6, R5, R0 ;  /* 0x0000000506057224 */ /* 0x000fe400078e0200 */
[----:B------:R-:W-:Y:S02]  /*0980*/  IMAD.IADD R6, R7, 0x1, R6 ;  /* 0x0000000107067824 */ /* 0x000fe400078e0206 */
[----:B------:R-:W-:-:S03]  /*0990*/  IMAD R5, R5, 0x4, R4 ;  /* 0x0000000405057824 */ /* 0x000fc600078e0204 */
[----:B------:R-:W-:-:S03]  /*09a0*/  LEA R6, R6, UR4, 0x2 ;  /* 0x0000000406067c11 */ /* 0x000fc6000f8e10ff */
[----:B------:R-:W-:Y:S04]  /*09b0*/  LDS R5, [R5] ;  /* 0x0000000005057984 */ /* 0x000fe80000000800 */
[----:B------:R-:W0:Y:S02]  /*09c0*/  LDS R6, [R6] ;  /* 0x0000000006067984 */ /* 0x000e240000000800 */
[----:B0----5:R-:W-:-:S07]  /*09d0*/  VIADDMNMX R21, R5, R6, R21, PT ;  /* 0x0000000605157246 */ /* 0x021fce0003800115 */
.L_x_0:
[----:B-----5:R-:W-:Y:S01]  /*09e0*/  STG.E desc[UR6][R2.64], R21 ;  /* 0x0000001502007986 */ /* 0x020fe2000c101906 */
[----:B------:R-:W-:Y:S05]  /*09f0*/  EXIT ;  /* 0x000000000000794d */ /* 0x000fea0003800000 */
.L_x_5:
[----:B------:R-:W-:-:S00]  /*0a00*/  BRA `(.L_x_5) ;  /* 0xfffffffc00fc7947 */ /* 0x000fc0000383ffff */
[----:B------:R-:W-:-:S00]  /*0a10*/  NOP ;  /* 0x0000000000007918 */ /* 0x000fc00000000000 */
        /* <DEDUP_REMOVED lines=14> */
.L_x_32:


//--------------------- .text._Z11APSP_phase2Piiiim --------------------------
	.section	.text._Z11APSP_phase2Piiiim,"ax",@progbits
	.align	128
        .global         _Z11APSP_phase2Piiiim
        .type           _Z11APSP_phase2Piiiim,@function
        .size           _Z11APSP_phase2Piiiim,(.L_x_33 - _Z11APSP_phase2Piiiim)
        .other          _Z11APSP_phase2Piiiim,@"STO_CUDA_ENTRY STV_DEFAULT"
_Z11APSP_phase2Piiiim:
.text._Z11APSP_phase2Piiiim:
[----:B------:R-:W-:Y:S08]  /*0000*/  LDC R1, c[0x0][0x37c] ;  /* 0x0000df00ff017b82 */ /* 0x000ff00000000800 */
[----:B------:R-:W0:Y:S08]  /*0010*/  S2UR UR4, SR_CTAID.X ;  /* 0x00000000000479c3 */ /* 0x000e300000002500 */
[----:B------:R-:W0:Y:S02]  /*0020*/  LDC R5, c[0x0][0x38c] ;  /* 0x0000e300ff057b82 */ /* 0x000e240000000800 */
[----:B0-----:R-:W-:-:S13]  /*0030*/  ISETP.NE.AND P0, PT, R5, UR4, PT ;  /* 0x0000000405007c0c */ /* 0x001fda000bf05270 */
[----:B------:R-:W-:Y:S05]  /*0040*/  @!P0 EXIT ;  /* 0x000000000000894d */ /* 0x000fea0003800000 */
[----:B------:R-:W0:Y:S01]  /*0050*/  S2R R8, SR_TID.Y ;  /* 0x0000000000087919 */ /* 0x000e220000002200 */
[----:B------:R-:W0:Y:S01]  /*0060*/  LDCU UR6, c[0x0][0x388] ;  /* 0x00007100ff0677ac */ /* 0x000e220008000800 */
[----:B------:R-:W-:Y:S01]  /*0070*/  IMAD.MOV.U32 R9, RZ, RZ, 0x3b9aca00 ;  /* 0x3b9aca00ff097424 */ /* 0x000fe200078e00ff */
[----:B------:R-:W1:Y:S01]  /*0080*/  S2R R0, SR_TID.X ;  /* 0x0000000000007919 */ /* 0x000e620000002100 */
[----:B------:R-:W2:Y:S01]  /*0090*/  LDCU UR7, c[0x0][0x390] ;  /* 0x00007200ff0777ac */ /* 0x000ea20008000800 */
[----:B------:R-:W3:Y:S01]  /*00a0*/  LDCU.64 UR10, c[0x0][0x358] ;  /* 0x00006b00ff0a77ac */ /* 0x000ee20008000a00 */
[C---:B0-----:R-:W-:Y:S02]  /*00b0*/  IMAD R3, R5.reuse, UR6, R8 ;  /* 0x0000000605037c24 */ /* 0x041fe4000f8e0208 */
[----:B-1----:R-:W-:-:S05]  /*00c0*/  IMAD R2, R5, UR6, R0 ;  /* 0x0000000605027c24 */ /* 0x002fca000f8e0200 */
[----:B------:R-:W-:-:S04]  /*00d0*/  VIMNMX R4, PT, PT, R3, R2, !PT ;  /* 0x0000000203047248 */ /* 0x000fc80007fe0100 */
[----:B--2---:R-:W-:-:S13]  /*00e0*/  ISETP.GE.AND P0, PT, R4, UR7, PT ;  /* 0x0000000704007c0c */ /* 0x004fda000bf06270 */
[----:B------:R-:W0:Y:S01]  /*00f0*/  @!P0 LDC.64 R10, c[0x0][0x398] ;  /* 0x0000e600ff0a8b82 */ /* 0x000e220000000a00 */
[----:B------:R-:W-:-:S07]  /*0100*/  @!P0 SHF.R.S32.HI R7, RZ, 0x1f, R3 ;  /* 0x0000001fff078819 */ /* 0x000fce0000011403 */
[----:B------:R-:W1:Y:S01]  /*0110*/  @!P0 LDC.64 R4, c[0x0][0x380] ;  /* 0x0000e000ff048b82 */ /* 0x000e620000000a00 */
[----:B0-----:R-:W-:-:S04]  /*0120*/  @!P0 IMAD R6, R7, R10, RZ ;  /* 0x0000000a07068224 */ /* 0x001fc800078e02ff */
[C---:B------:R-:W-:Y:S02]  /*0130*/  @!P0 IMAD R7, R3.reuse, R11, R6 ;  /* 0x0000000b03078224 */ /* 0x040fe400078e0206 */
[----:B-1----:R-:W-:-:S04]  /*0140*/  @!P0 IMAD.WIDE.U32 R4, R3, R10, R4 ;  /* 0x0000000a03048225 */ /* 0x002fc800078e0004 */
[----:B------:R-:W-:Y:S02]  /*0150*/  @!P0 IMAD.IADD R5, R5, 0x1, R7 ;  /* 0x0000000105058824 */ /* 0x000fe400078e0207 */
[----:B------:R-:W-:-:S05]  /*0160*/  @!P0 IMAD.WIDE R6, R2, 0x4, R4 ;  /* 0x0000000402068825 */ /* 0x000fca00078e0204 */
[----:B---3--:R0:W2:Y:S01]  /*0170*/  @!P0 LDG.E R9, desc[UR10][R6.64] ;  /* 0x0000000a06098981 */ /* 0x0080a2000c1e1900 */
[----:B------:R-:W1:Y:S01]  /*0180*/  S2UR UR8, SR_CTAID.Y ;  /* 0x00000000000879c3 */ /* 0x000e620000002600 */
[----:B------:R-:W-:-:S07]  /*0190*/  IMAD.U32 R5, RZ, RZ, UR6 ;  /* 0x00000006ff057e24 */ /* 0x000fce000f8e00ff */
[----:B------:R-:W3:Y:S01]  /*01a0*/  S2UR UR5, SR_CgaCtaId ;  /* 0x00000000000579c3 */ /* 0x000ee20000008800 */
[----:B-1----:R-:W-:-:S13]  /*01b0*/  ISETP.NE.AND P0, PT, RZ, UR8, PT ;  /* 0x00000008ff007c0c */ /* 0x002fda000bf05270 */
[C---:B------:R-:W-:Y:S02]  /*01c0*/  @P0 IMAD R3, R5.reuse, UR4, R8 ;  /* 0x0000000405030c24 */ /* 0x040fe4000f8e0208 */
[----:B------:R-:W-:Y:S01]  /*01d0*/  @!P0 IMAD R2, R5, UR4, R0 ;  /* 0x0000000405028c24 */ /* 0x000fe2000f8e0200 */
[----:B------:R-:W-:Y:S01]  /*01e0*/  UMOV UR4, 0x400 ;  /* 0x0000040000047882 */ /* 0x000fe20000000000 */
[----:B------:R-:W-:Y:S01]  /*01f0*/  IMAD R5, R8, UR6, RZ ;  /* 0x0000000608057c24 */ /* 0x000fe2000f8e02ff */
[----:B---3--:R-:W-:Y:S02]  /*0200*/  ULEA UR4, UR5, UR4, 0x18 ;  /* 0x0000000405047291 */ /* 0x008fe4000f8ec0ff */
[----:B------:R-:W-:Y:S02]  /*0210*/  VIMNMX R10, PT, PT, R3, R2, !PT ;  /* 0x00000002030a7248 */ /* 0x000fe40007fe0100 */
[----:B------:R-:W-:Y:S02]  /*0220*/  IADD3 R4, PT, PT, R5, R0, RZ ;  /* 0x0000000005047210 */ /* 0x000fe40007ffe0ff */
[----:B------:R-:W-:-:S02]  /*0230*/  ISETP.GE.AND P0, PT, R10, UR7, PT ;  /* 0x000000070a007c0c */ /* 0x000fc4000bf06270 */
[----:B0-----:R-:W-:-:S05]  /*0240*/  LEA R6, R4, UR4, 0x2 ;  /* 0x0000000404067c11 */ /* 0x001fca000f8e10ff */
[----:B--2---:R0:W-:Y:S06]  /*0250*/  STS [R6], R9 ;  /* 0x0000000906007388 */ /* 0x0041ec0000000800 */
[----:B------:R-:W-:Y:S05]  /*0260*/  @P0 EXIT ;  /* 0x000000000000094d */ /* 0x000fea0003800000 */
[----:B0-----:R-:W0:Y:S01]  /*0270*/  LDC.64 R6, c[0x0][0x380] ;  /* 0x0000e000ff067b82 */ /* 0x001e220000000a00 */
[----:B------:R-:W1:Y:S01]  /*0280*/  LDCU.64 UR12, c[0x0][0x398] ;  /* 0x00007300ff0c77ac */ /* 0x000e620008000a00 */
[----:B------:R-:W-:-:S05]  /*0290*/  SHF.R.S32.HI R9, RZ, 0x1f, R3 ;  /* 0x0000001fff097819 */ /* 0x000fca0000011403 */
[----:B-1----:R-:W-:Y:S02]  /*02a0*/  IMAD R10, R9, UR12, RZ ;  /* 0x0000000c090a7c24 */ /* 0x002fe4000f8e02ff */
[----:B0-----:R-:W-:-:S04]  /*02b0*/  IMAD.WIDE.U32 R6, R3, UR12, R6 ;  /* 0x0000000c03067c25 */ /* 0x001fc8000f8e0006 */
[----:B------:R-:W-:-:S04]  /*02c0*/  IMAD R3, R3, UR13, R10 ;  /* 0x0000000d03037c24 */ /* 0x000fc8000f8e020a */
[----:B------:R-:W-:Y:S02]  /*02d0*/  IMAD.IADD R7, R7, 0x1, R3 ;  /* 0x0000000107077824 */ /* 0x000fe400078e0203 */
[----:B------:R-:W-:-:S05]  /*02e0*/  IMAD.WIDE R2, R2, 0x4, R6 ;  /* 0x0000000402027825 */ /* 0x000fca00078e0206 */
[----:B------:R-:W2:Y:S01]  /*02f0*/  LDG.E R7, desc[UR10][R2.64] ;  /* 0x0000000a02077981 */ /* 0x000ea2000c1e1900 */
[----:B------:R-:W-:Y:S02]  /*0300*/  UIMAD UR5, UR6, UR6, URZ ;  /* 0x00000006060572a4 */ /* 0x000fe4000f8e02ff */
[----:B------:R-:W-:Y:S02]  /*0310*/  UISETP.NE.AND UP0, UPT, UR8, 0x1, UPT ;  /* 0x000000010800788c */ /* 0x000fe4000bf05270 */
[----:B------:R-:W-:-:S04]  /*0320*/  USHF.L.U32 UR5, UR5, 0x2, URZ ;  /* 0x0000000205057899 */ /* 0x000fc800080006ff */
[----:B------:R-:W-:-:S06]  /*0330*/  UIADD3 UR7, UPT, UPT, UR4, UR5, URZ ;  /* 0x0000000504077290 */ /* 0x000fcc000fffe0ff */
[----:B------:R-:W-:-:S05]  /*0340*/  LEA R4, R4, UR7, 0x2 ;  /* 0x0000000704047c11 */ /* 0x000fca000f8e10ff */
[----:B--2---:R0:W-:Y:S01]  /*0350*/  STS [R4], R7 ;  /* 0x0000000704007388 */ /* 0x0041e20000000800 */
[----:B------:R-:W-:Y:S06]  /*0360*/  BAR.SYNC.DEFER_BLOCKING 0x0 ;  /* 0x0000000000007b1d */ /* 0x000fec0000010000 */
[----:B------:R-:W-:Y:S05]  /*0370*/  BRA.U !UP0, `(.L_x_6) ;  /* 0x0000002508007547 */ /* 0x000fea000b800000 */
[----:B0-----:R0:W1:Y:S01]  /*0380*/  LDS R7, [R4] ;  /* 0x0000000004077984 */ /* 0x0010620000000800 */
[----:B------:R-:W-:-:S09]  /*0390*/  UISETP.GE.AND UP0, UPT, UR6, 0x1, UPT ;  /* 0x000000010600788c */ /* 0x000fd2000bf06270 */
[----:B0-----:R-:W-:Y:S05]  /*03a0*/  BRA.U !UP0, `(.L_x_7) ;  /* 0x0000004508cc7547 */ /* 0x001fea000b800000 */
[----:B------:R-:W-:Y:S01]  /*03b0*/  UIADD3 UR8, UPT, UPT, UR6, -0x1, URZ ;  /* 0xffffffff06087890 */ /* 0x000fe2000fffe0ff */
[----:B------:R-:W-:Y:S01]  /*03c0*/  IMAD.MOV.U32 R8, RZ, RZ, RZ ;  /* 0x000000ffff087224 */ /* 0x000fe200078e00ff */
[----:B------:R-:W-:Y:S02]  /*03d0*/  ULOP3.LUT UR9, UR6, 0x7, URZ, 0xc0, !UPT ;  /* 0x0000000706097892 */ /* 0x000fe4000f8ec0ff */
[----:B------:R-:W-:-:S09]  /*03e0*/  UISETP.GE.U32.AND UP0, UPT, UR8, 0x7, UPT ;  /* 0x000000070800788c */ /* 0x000fd2000bf06070 */
[----:B------:R-:W-:Y:S05]  /*03f0*/  BRA.U !UP0, `(.L_x_8) ;  /* 0x0000001d08a87547 */ /* 0x000fea000b800000 */
[----:B------:R-:W-:Y:S01]  /*0400*/  LEA R10, R0, UR5, 0x2 ;  /* 0x00000005000a7c11 */ /* 0x000fe2000f8e10ff */
[----:B------:R-:W-:Y:S01]  /*0410*/  ULOP3.LUT UR8, UR6, 0x7ffffff8, URZ, 0xc0, !UPT ;  /* 0x7ffffff806087892 */ /* 0x000fe2000f8ec0ff */
[----:B------:R-:W-:-:S03]  /*0420*/  LEA R6, R5, UR4, 0x2 ;  /* 0x0000000405067c11 */ /* 0x000fc6000f8e10ff */
[----:B------:R-:W-:Y:S01]  /*0430*/  LDS R9, [R10+UR4] ;  /* 0x000000040a097984 */ /* 0x000fe20008000800 */
[----:B------:R-:W-:-:S03]  /*0440*/  UIADD3 UR5, UPT, UPT, -UR8, 0x8, URZ ;  /* 0x0000000808057890 */ /* 0x000fc6000fffe1ff */
[----:B------:R-:W0:Y:S01]  /*0450*/  LDS R8, [R6] ;  /* 0x0000000006087984 */ /* 0x000e220000000800 */
[----:B------:R-:W-:Y:S01]  /*0460*/  UISETP.NE.AND UP0, UPT, UR5, URZ, UPT ;  /* 0x000000ff0500728c */ /* 0x000fe2000bf05270 */
[----:B0-----:R-:W-:Y:S01]  /*0470*/  IADD3 R11, PT, PT, R8, R9, RZ ;  /* 0x00000009080b7210 */ /* 0x001fe20007ffe0ff */
[----:B------:R-:W-:Y:S02]  /*0480*/  IMAD.U32 R8, RZ, RZ, UR6 ;  /* 0x00000006ff087e24 */ /* 0x000fe4000f8e00ff */
[----:B------:R-:W-:Y:S01]  /*0490*/  VIADD R9, R10, UR4 ;  /* 0x000000040a097c36 */ /* 0x000fe20008000000 */
[----:B-1----:R-:W-:-:S04]  /*04a0*/  ISETP.GT.AND P0, PT, R7, R11, PT ;  /* 0x0000000b0700720c */ /* 0x002fc80003f04270 */
[CC--:B------:R-:W-:Y:S02]  /*04b0*/  LEA R13, R8.reuse, R9.reuse, 0x2 ;  /* 0x00000009080d7211 */ /* 0x0c0fe400078e10ff */
[----:B------:R-:W-:-:S07]  /*04c0*/  LEA R9, R8, R9, 0x5 ;  /* 0x0000000908097211 */ /* 0x000fce00078e28ff */
[----:B------:R-:W-:Y:S01]  /*04d0*/  @P0 STS [R4], R11 ;  /* 0x0000000b04000388 */ /* 0x000fe20000000800 */
[----:B------:R-:W-:-:S03]  /*04e0*/  @P0 IMAD.MOV.U32 R7, RZ, RZ, R11 ;  /* 0x000000ffff070224 */ /* 0x000fc600078e000b */
[----:B------:R-:W-:Y:S04]  /*04f0*/  LDS R12, [R6+0x4] ;  /* 0x00000400060c7984 */ /* 0x000fe80000000800 */
[----:B------:R-:W0:Y:S02]  /*0500*/  LDS R15, [R13] ;  /* 0x000000000d0f7984 */ /* 0x000e240000000800 */
[----:B0-----:R-:W-:Y:S01]  /*0510*/  IMAD.IADD R12, R12, 0x1, R15 ;  /* 0x000000010c0c7824 */ /* 0x001fe200078e020f */
[----:B------:R-:W-:-:S04]  /*0520*/  LEA R15, R8, R13, 0x2 ;  /* 0x0000000d080f7211 */ /* 0x000fc800078e10ff */
[----:B------:R-:W-:Y:S02]  /*0530*/  ISETP.GT.AND P0, PT, R7, R12, PT ;  /* 0x0000000c0700720c */ /* 0x000fe40003f04270 */
[----:B------:R-:W-:-:S11]  /*0540*/  LEA R13, R8, R15, 0x2 ;  /* 0x0000000f080d7211 */ /* 0x000fd600078e10ff */
[----:B------:R-:W-:Y:S01]  /*0550*/  @P0 STS [R4], R12 ;  /* 0x0000000c04000388 */ /* 0x000fe20000000800 */
[----:B------:R-:W-:-:S03]  /*0560*/  @P0 IMAD.MOV.U32 R7, RZ, RZ, R12 ;  /* 0x000000ffff070224 */ /* 0x000fc600078e000c */
[----:B------:R-:W-:Y:S04]  /*0570*/  LDS R10, [R6+0x8] ;  /* 0x00000800060a7984 */ /* 0x000fe80000000800 */
[----:B------:R0:W1:Y:S02]  /*0580*/  LDS R17, [R15] ;  /* 0x000000000f117984 */ /* 0x0000640000000800 */
[----:B0-----:R-:W-:Y:S01]  /*0590*/  LEA R15, R8, R13, 0x2 ;  /* 0x0000000d080f7211 */ /* 0x001fe200078e10ff */
[----:B-1----:R-:W-:-:S05]  /*05a0*/  IMAD.IADD R10, R10, 0x1, R17 ;  /* 0x000000010a0a7824 */ /* 0x002fca00078e0211 */
[----:B------:R-:W-:-:S13]  /*05b0*/  ISETP.GT.AND P0, PT, R7, R10, PT ;  /* 0x0000000a0700720c */ /* 0x000fda0003f04270 */
        /* <DEDUP_REMOVED lines=19> */
[----:B------:R-:W-:Y:S02]  /*06f0*/  IMAD.U32 R8, RZ, RZ, UR8 ;  /* 0x00000008ff087e24 */ /* 0x000fe4000f8e00ff */
[----:B-1----:R-:W-:-:S05]  /*0700*/  IMAD.IADD R10, R10, 0x1, R17 ;  /* 0x000000010a0a7824 */ /* 0x002fca00078e0211 */
[----:B------:R-:W-:-:S13]  /*0710*/  ISETP.GT.AND P0, PT, R7, R10, PT ;  /* 0x0000000a0700720c */ /* 0x000fda0003f04270 */
[----:B------:R-:W-:Y:S01]  /*0720*/  @P0 STS [R4], R10 ;  /* 0x0000000a04000388 */ /* 0x000fe20000000800 */
[----:B------:R-:W-:-:S03]  /*0730*/  @P0 IMAD.MOV.U32 R7, RZ, RZ, R10 ;  /* 0x000000ffff070224 */ /* 0x000fc600078e000a */
[----:B------:R-:W-:Y:S04]  /*0740*/  LDS R14, [R15] ;  /* 0x000000000f0e7984 */ /* 0x000fe80000000800 */
[----:B------:R-:W0:Y:S02]  /*0750*/  LDS R11, [R6+0x18] ;  /* 0x00001800060b7984 */ /* 0x000e240000000800 */
[----:B0-----:R-:W-:-:S05]  /*0760*/  IMAD.IADD R11, R11, 0x1, R14 ;  /* 0x000000010b0b7824 */ /* 0x001fca00078e020e */
[----:B------:R-:W-:-:S13]  /*0770*/  ISETP.GT.AND P0, PT, R7, R11, PT ;  /* 0x0000000b0700720c */ /* 0x000fda0003f04270 */
[----:B------:R-:W-:Y:S01]  /*0780*/  @P0 STS [R4], R11 ;  /* 0x0000000b04000388 */ /* 0x000fe20000000800 */
[----:B------:R-:W-:-:S03]  /*0790*/  @P0 IMAD.MOV.U32 R7, RZ, RZ, R11 ;  /* 0x000000ffff070224 */ /* 0x000fc600078e000b */
[----:B------:R-:W-:Y:S04]  /*07a0*/  LDS R13, [R13] ;  /* 0x000000000d0d7984 */ /* 0x000fe80000000800 */
[----:B------:R-:W0:Y:S02]  /*07b0*/  LDS R12, [R6+0x1c] ;  /* 0x00001c00060c7984 */ /* 0x000e240000000800 */
[----:B0-----:R-:W-:-:S05]  /*07c0*/  IMAD.IADD R12, R12, 0x1, R13 ;  /* 0x000000010c0c7824 */ /* 0x001fca00078e020d */
[----:B------:R-:W-:-:S13]  /*07d0*/  ISETP.GT.AND P0, PT, R7, R12, PT ;  /* 0x0000000c0700720c */ /* 0x000fda0003f04270 */
[----:B------:R0:W-:Y:S01]  /*07e0*/  @P0 STS [R4], R12 ;  /* 0x0000000c04000388 */ /* 0x0001e20000000800 */
[----:B------:R-:W-:Y:S01]  /*07f0*/  @P0 IMAD.MOV.U32 R7, RZ, RZ, R12 ;  /* 0x000000ffff070224 */ /* 0x000fe200078e000c */
[----:B------:R-:W-:Y:S06]  /*0800*/  BRA.U !UP0, `(.L_x_8) ;  /* 0x0000001908a47547 */ /* 0x000fec000b800000 */
[----:B------:R-:W-:Y:S01]  /*0810*/  UISETP.GE.AND UP0, UPT, UR5, URZ, UPT ;  /* 0x000000ff0500728c */ /* 0x000fe2000bf06270 */
[----:B------:R-:W-:-:S08]  /*0820*/  IADD3 R6, PT, PT, R6, 0x30, RZ ;  /* 0x0000003006067810 */ /* 0x000fd00007ffe0ff */
[----:B------:R-:W-:Y:S05]  /*0830*/  BRA.U UP0, `(.L_x_9) ;  /* 0x00000015009c7547 */ /* 0x000fea000b800000 */
[----:B------:R-:W-:Y:S01]  /*0840*/  UIADD3 UR8, UPT, UPT, -UR5, URZ, URZ ;  /* 0x000000ff05087290 */ /* 0x000fe2000fffe1ff */
[----:B------:R-:W-:-:S03]  /*0850*/  PLOP3.LUT P0, PT, PT, PT, PT, 0x80, 0x8 ;  /* 0x000000000008781c */ /* 0x000fc60003f0f070 */
[----:B------:R-:W-:-:S09]  /*0860*/  UISETP.GT.AND UP0, UPT, UR8, 0x18, UPT ;  /* 0x000000180800788c */ /* 0x000fd2000bf04270 */
[----:B------:R-:W-:Y:S05]  /*0870*/  BRA.U !UP0, `(.L_x_10) ;  /* 0x0000000d08a07547 */ /* 0x000fea000b800000 */
[----:B------:R-:W-:Y:S01]  /*0880*/  PLOP3.LUT P0, PT, PT, PT, PT, 0x8, 0x80 ;  /* 0x000000000080781c */ /* 0x000fe20003f0e170 */
[----:B------:R-:W1:Y:S01]  /*0890*/  LDCU UR6, c[0x0][0x388] ;  /* 0x00007100ff0677ac */ /* 0x000e620008000800 */
[----:B------:R-:W-:-:S11]  /*08a0*/  NOP ;  /* 0x0000000000007918 */ /* 0x000fd60000000000 */
.L_x_11:
[----:B------:R-:W-:Y:S01]  /*08b0*/  LDS R10, [R6+-0x10] ;  /* 0xfffff000060a7984 */ /* 0x000fe20000000800 */
[----:B------:R-:W-:-:S03]  /*08c0*/  UIADD3 UR5, UPT, UPT, UR5, 0x20, URZ ;  /* 0x0000002005057890 */ /* 0x000fc6000fffe0ff */
[----:B--2---:R-:W2:Y:S01]  /*08d0*/  LDS R11, [R9] ;  /* 0x00000000090b7984 */ /* 0x004ea20000000800 */
[----:B------:R-:W-:Y:S01]  /*08e0*/  UISETP.GE.AND UP0, UPT, UR5, -0x18, UPT ;  /* 0xffffffe80500788c */ /* 0x000fe2000bf06270 */
[----:B--2---:R-:W-:Y:S02]  /*08f0*/  IMAD.IADD R13, R10, 0x1, R11 ;  /* 0x000000010a0d7824 */ /* 0x004fe400078e020b */
[----:B-1----:R-:W-:-:S03]  /*0900*/  IMAD.U32 R10, RZ, RZ, UR6 ;  /* 0x00000006ff0a7e24 */ /* 0x002fc6000f8e00ff */
[----:B------:R-:W-:Y:S02]  /*0910*/  ISETP.GT.AND P1, PT, R7, R13, PT ;  /* 0x0000000d0700720c */ /* 0x000fe40003f24270 */
[CC--:B------:R-:W-:Y:S02]  /*0920*/  LEA R15, R10.reuse, R9.reuse, 0x2 ;  /* 0x000000090a0f7211 */ /* 0x0c0fe400078e10ff */
[C---:B------:R-:W-:Y:S02]  /*0930*/  LEA R9, R10.reuse, R9, 0x5 ;  /* 0x000000090a097211 */ /* 0x040fe400078e28ff */
[----:B------:R-:W-:-:S07]  /*0940*/  LEA R17, R10, R15, 0x2 ;  /* 0x0000000f0a117211 */ /* 0x000fce00078e10ff */
[----:B------:R-:W-:Y:S01]  /*0950*/  @P1 STS [R4], R13 ;  /* 0x0000000d04001388 */ /* 0x000fe20000000800 */
[----:B------:R-:W-:-:S03]  /*0960*/  @P1 IMAD.MOV.U32 R7, RZ, RZ, R13 ;  /* 0x000000ffff071224 */ /* 0x000fc600078e000d */
[----:B------:R-:W-:Y:S04]  /*0970*/  LDS R11, [R6+-0xc] ;  /* 0xfffff400060b7984 */ /* 0x000fe80000000800 */
[----:B0-----:R0:W1:Y:S02]  /*0980*/  LDS R12, [R15] ;  /* 0x000000000f0c7984 */ /* 0x0010640000000800 */
[----:B0-----:R-:W-:Y:S01]  /*0990*/  LEA R15, R10, R17, 0x2 ;  /* 0x000000110a0f7211 */ /* 0x001fe200078e10ff */
[----:B-1----:R-:W-:-:S05]  /*09a0*/  IMAD.IADD R14, R11, 0x1, R12 ;  /* 0x000000010b0e7824 */ /* 0x002fca00078e020c */
[----:B------:R-:W-:-:S13]  /*09b0*/  ISETP.GT.AND P1, PT, R7, R14, PT ;  /* 0x0000000e0700720c */ /* 0x000fda0003f24270 */
[----:B------:R-:W-:Y:S01]  /*09c0*/  @P1 STS [R4], R14 ;  /* 0x0000000e04001388 */ /* 0x000fe20000000800 */
[----:B------:R-:W-:-:S03]  /*09d0*/  @P1 IMAD.MOV.U32 R7, RZ, RZ, R14 ;  /* 0x000000ffff071224 */ /* 0x000fc600078e000e */
[----:B------:R-:W-:Y:S04]  /*09e0*/  LDS R11, [R6+-0x8] ;  /* 0xfffff800060b7984 */ /* 0x000fe80000000800 */
[----:B------:R0:W1:Y:S02]  /*09f0*/  LDS R12, [R17] ;  /* 0x00000000110c7984 */ /* 0x0000640000000800 */
        /* <DEDUP_REMOVED lines=12> */
[----:B------:R-:W-:Y:S04]  /*0ac0*/  LDS R11, [R6] ;  /* 0x00000000060b7984 */ /* 0x000fe80000000800 */
[----:B------:R0:W1:Y:S02]  /*0ad0*/  LDS R12, [R17] ;  /* 0x00000000110c7984 */ /* 0x0000640000000800 */
[----:B0-----:R-:W-:Y:S01]  /*0ae0*/  LEA R17, R10, R15, 0x2 ;  /* 0x0000000f0a117211 */ /* 0x001fe200078e10ff */
[----:B-1----:R-:W-:-:S05]  /*0af0*/  IMAD.IADD R13, R11, 0x1, R12 ;  /* 0x000000010b0d7824 */ /* 0x002fca00078e020c */
[----:B------:R-:W-:-:S13]  /*0b00*/  ISETP.GT.AND P1, PT, R7, R13, PT ;  /* 0x0000000d0700720c */ /* 0x000fda0003f24270 */
[----:B------:R-:W-:Y:S01]  /*0b10*/  @P1 STS [R4], R13 ;  /* 0x0000000d04001388 */ /* 0x000fe20000000800 */
[----:B------:R-:W-:-:S03]  /*0b20*/  @P1 IMAD.MOV.U32 R7, RZ, RZ, R13 ;  /* 0x000000ffff071224 */ /* 0x000fc600078e000d */
[----:B------:R-:W-:Y:S04]  /*0b30*/  LDS R11, [R6+0x4] ;  /* 0x00000400060b7984 */ /* 0x000fe80000000800 */
[----:B------:R-:W0:Y:S02]  /*0b40*/  LDS R12, [R15] ;  /* 0x000000000f0c7984 */ /* 0x000e240000000800 */
[----:B0-----:R-:W-:-:S05]  /*0b50*/  IMAD.IADD R14, R11, 0x1, R12 ;  /* 0x000000010b0e7824 */ /* 0x001fca00078e020c */
[----:B------:R-:W-:-:S13]  /*0b60*/  ISETP.GT.AND P1, PT, R7, R14, PT ;  /* 0x0000000e0700720c */ /* 0x000fda0003f24270 */
[----:B------:R-:W-:Y:S01]  /*0b70*/  @P1 STS [R4], R14 ;  /* 0x0000000e04001388 */ /* 0x000fe20000000800 */
[----:B------:R-:W-:-:S03]  /*0b80*/  @P1 IMAD.MOV.U32 R7, RZ, RZ, R14 ;  /* 0x000000ffff071224 */ /* 0x000fc600078e000e */
[----:B------:R-:W-:Y:S04]  /*0b90*/  LDS R11, [R6+0x8] ;  /* 0x00000800060b7984 */ /* 0x000fe80000000800 */
[----:B------:R-:W0:Y:S02]  /*0ba0*/  LDS R12, [R17] ;  /* 0x00000000110c7984 */ /* 0x000e240000000800 */
[----:B0-----:R-:W-:Y:S01]  /*0bb0*/  IMAD.IADD R13, R11, 0x1, R12 ;  /* 0x000000010b0d7824 */ /* 0x001fe200078e020c */
[----:B------:R-:W-:-:S04]  /*0bc0*/  LEA R12, R10, R17, 0x2 ;  /* 0x000000110a0c7211 */ /* 0x000fc800078e10ff */
[----:B------:R-:W-:-:S13]  /*0bd0*/  ISETP.GT.AND P1, PT, R7, R13, PT ;  /* 0x0000000d0700720c */ /* 0x000fda0003f24270 */
[----:B------:R0:W-:Y:S01]  /*0be0*/  @P1 STS [R4], R13 ;  /* 0x0000000d04001388 */ /* 0x0001e20000000800 */
[----:B------:R-:W-:-:S03]  /*0bf0*/  @P1 IMAD.MOV.U32 R7, RZ, RZ, R13 ;  /* 0x000000ffff071224 */ /* 0x000fc600078e000d */
[----:B------:R-:W-:Y:S04]  /*0c00*/  LDS R12, [R12] ;  /* 0x000000000c0c7984 */ /* 0x000fe80000000800 */
[----:B------:R-:W1:Y:S01]  /*0c10*/  LDS R11, [R6+0xc] ;  /* 0x00000c00060b7984 */ /* 0x000e620000000800 */
[----:B0-----:R-:W-:-:S04]  /*0c20*/  LEA R13, R10, R9, 0x2 ;  /* 0x000000090a0d7211 */ /* 0x001fc800078e10ff */
[----:B------:R-:W-:Y:S01]  /*0c30*/  LEA R17, R10, R13, 0x2 ;  /* 0x0000000d0a117211 */ /* 0x000fe200078e10ff */
        /* <DEDUP_REMOVED lines=43> */
[----:B------:R0:W-:Y:S01]  /*0ef0*/  @P1 STS [R4], R15 ;  /* 0x0000000f04001388 */ /* 0x0001e20000000800 */
[----:B------:R-:W-:-:S03]  /*0f00*/  @P1 IMAD.MOV.U32 R7, RZ, RZ, R15 ;  /* 0x000000ffff071224 */ /* 0x000fc600078e000f */
[----:B------:R-:W-:Y:S04]  /*0f10*/  LDS R11, [R6+0x28] ;  /* 0x00002800060b7984 */ /* 0x000fe80000000800 */
[----:B------:R-:W1:Y:S01]  /*0f20*/  LDS R12, [R17] ;  /* 0x00000000110c7984 */ /* 0x000e620000000800 */
[C---:B0-----:R-:W-:Y:S01]  /*0f30*/  LEA R15, R10.reuse, R9, 0x2 ;  /* 0x000000090a0f7211 */ /* 0x041fe200078e10ff */
[----:B-1----:R-:W-:Y:S01]  /*0f40*/  IMAD.IADD R16, R11, 0x1, R12 ;  /* 0x000000010b107824 */ /* 0x002fe200078e020c */
[C---:B------:R-:W-:Y:S02]  /*0f50*/  LEA R12, R10.reuse, R17, 0x2 ;  /* 0x000000110a0c7211 */ /* 0x040fe400078e10ff */
[----:B------:R-:W-:Y:S02]  /*0f60*/  LEA R17, R10, R15, 0x2 ;  /* 0x0000000f0a117211 */ /* 0x000fe400078e10ff */
        /* <DEDUP_REMOVED lines=53> */
[----:B0-----:R-:W-:Y:S01]  /*12c0*/  IMAD.IADD R16, R11, 0x1, R12 ;  /* 0x000000010b107824 */ /* 0x001fe200078e020c */
        /* <DEDUP_REMOVED lines=57> */
[----:B------:R-:W-:Y:S01]  /*1660*/  @P1 STS [R4], R14 ;  /* 0x0000000e04001388 */ /* 0x000fe20000000800 */
[----:B------:R-:W-:-:S03]  /*1670*/  @P1 IMAD.MOV.U32 R7, RZ, RZ, R14 ;  /* 0x000000ffff071224 */ /* 0x000fc600078e000e */
[----:B------:R-:W-:Y:S04]  /*1680*/  LDS R12, [R12] ;  /* 0x000000000c0c7984 */ /* 0x000fe80000000800 */
[----:B------:R0:W1:Y:S02]  /*1690*/  LDS R11, [R6+0x6c] ;  /* 0x00006c00060b7984 */ /* 0x0000640000000800 */
[----:B0-----:R-:W-:Y:S02]  /*16a0*/  VIADD R6, R6, 0x80 ;  /* 0x0000008006067836 */ /* 0x001fe40000000000 */
[----:B-1----:R-:W-:-:S05]  /*16b0*/  IMAD.IADD R11, R11, 0x1, R12 ;  /* 0x000000010b0b7824 */ /* 0x002fca00078e020c */
[----:B------:R-:W-:-:S13]  /*16c0*/  ISETP.GT.AND P1, PT, R7, R11, PT ;  /* 0x0000000b0700720c */ /* 0x000fda0003f24270 */
[----:B------:R2:W-:Y:S01]  /*16d0*/  @P1 STS [R4], R11 ;  /* 0x0000000b04001388 */ /* 0x0005e20000000800 */
[----:B------:R-:W-:Y:S01]  /*16e0*/  @P1 IMAD.MOV.U32 R7, RZ, RZ, R11 ;  /* 0x000000ffff071224 */ /* 0x000fe200078e000b */
[----:B------:R-:W-:Y:S06]  /*16f0*/  BRA.U !UP0, `(.L_x_11) ;  /* 0xfffffff1086c7547 */ /* 0x000fec000b83ffff */
.L_x_10:
[----:B------:R-:W-:-:S04]  /*1700*/  UIADD3 UR8, UPT, UPT, -UR5, URZ, URZ ;  /* 0x000000ff05087290 */ /* 0x000fc8000fffe1ff */
[----:B------:R-:W-:-:S09]  /*1710*/  UISETP.GT.AND UP0, UPT, UR8, 0x8, UPT ;  /* 0x000000080800788c */ /* 0x000fd2000bf04270 */
[----:B------:R-:W-:Y:S05]  /*1720*/  BRA.U !UP0, `(.L_x_12) ;  /* 0x0000000508d87547 */ /* 0x000fea000b800000 */
[----:B------:R-:W-:Y:S01]  /*1730*/  LDS R10, [R6+-0x10] ;  /* 0xfffff000060a7984 */ /* 0x000fe20000000800 */
[----:B------:R-:W-:-:S03]  /*1740*/  UIADD3 UR5, UPT, UPT, UR5, 0x8, URZ ;  /* 0x0000000805057890 */ /* 0x000fc6000fffe0ff */
[----:B--2---:R-:W1:Y:S01]  /*1750*/  LDS R11, [R9] ;  /* 0x00000000090b7984 */ /* 0x004e620000000800 */
[----:B------:R-:W-:Y:S01]  /*1760*/  UIADD3 UR5, UPT, UPT, UR5, 0x8, URZ ;  /* 0x0000000805057890 */ /* 0x000fe2000fffe0ff */
[----:B-1----:R-:W-:Y:S01]  /*1770*/  IADD3 R13, PT, PT, R10, R11, RZ ;  /* 0x0000000b0a0d7210 */ /* 0x002fe20007ffe0ff */
[----:B------:R-:W-:-:S03]  /*1780*/  IMAD.U32 R10, RZ, RZ, UR6 ;  /* 0x00000006ff0a7e24 */ /* 0x000fc6000f8e00ff */
[----:B------:R-:W-:Y:S01]  /*1790*/  ISETP.GT.AND P0, PT, R7, R13, PT ;  /* 0x0000000d0700720c */ /* 0x000fe20003f04270 */
[C-C-:B------:R-:W-:Y:S02]  /*17a0*/  IMAD R15, R10.reuse, 0x4, R9.reuse ;  /* 0x000000040a0f7824 */ /* 0x140fe400078e0209 */
[C---:B------:R-:W-:Y:S02]  /*17b0*/  IMAD R9, R10.reuse, 0x20, R9 ;  /* 0x000000200a097824 */ /* 0x040fe400078e0209 */
[----:B------:R-:W-:-:S08]  /*17c0*/  IMAD R17, R10, 0x4, R15 ;  /* 0x000000040a117824 */ /* 0x000fd000078e020f */
[----:B------:R-:W-:Y:S01]  /*17d0*/  @P0 STS [R4], R13 ;  /* 0x0000000d04000388 */ /* 0x000fe20000000800 */
[----:B------:R-:W-:-:S03]  /*17e0*/  @P0 MOV R7, R13 ;  /* 0x0000000d00070202 */ /* 0x000fc60000000f00 */
[----:B------:R-:W-:Y:S04]  /*17f0*/  LDS R11, [R6+-0xc] ;  /* 0xfffff400060b7984 */ /* 0x000fe80000000800 */
[----:B0-----:R0:W1:Y:S02]  /*1800*/  LDS R12, [R15] ;  /* 0x000000000f0c7984 */ /* 0x0010640000000800 */
[----:B0-----:R-:W-:Y:S02]  /*1810*/  IMAD R15, R10, 0x4, R17 ;  /* 0x000000040a0f7824 */ /* 0x001fe400078e0211 */
[----:B-1----:R-:W-:-:S05]  /*1820*/  IMAD.IADD R14, R11, 0x1, R12 ;  /* 0x000000010b0e7824 */ /* 0x002fca00078e020c */
[----:B------:R-:W-:-:S13]  /*1830*/  ISETP.GT.AND P0, PT, R7, R14, PT ;  /* 0x0000000e0700720c */ /* 0x000fda0003f04270 */
[----:B------:R-:W-:Y:S01]  /*1840*/  @P0 STS [R4], R14 ;  /* 0x0000000e04000388 */ /* 0x000fe20000000800 */
[----:B------:R-:W-:-:S03]  /*1850*/  @P0 MOV R7, R14 ;  /* 0x0000000e00070202 */ /* 0x000fc60000000f00 */
[----:B------:R-:W-:Y:S04]  /*1860*/  LDS R11, [R6+-0x8] ;  /* 0xfffff800060b7984 */ /* 0x000fe80000000800 */
[----:B------:R0:W1:Y:S02]  /*1870*/  LDS R12, [R17] ;  /* 0x00000000110c7984 */ /* 0x0000640000000800 */
        /* <DEDUP_REMOVED lines=12> */
[----:B------:R-:W-:Y:S04]  /*1940*/  LDS R11, [R6] ;  /* 0x00000000060b7984 */ /* 0x000fe80000000800 */
[----:B------:R0:W1:Y:S02]  /*1950*/  LDS R12, [R17] ;  /* 0x00000000110c7984 */ /* 0x0000640000000800 */
[----:B0-----:R-:W-:Y:S02]  /*1960*/  IMAD R17, R10, 0x4, R15 ;  /* 0x000000040a117824 */ /* 0x001fe400078e020f */
[----:B-1----:R-:W-:-:S05]  /*1970*/  IMAD.IADD R13, R11, 0x1, R12 ;  /* 0x000000010b0d7824 */ /* 0x002fca00078e020c */
[----:B------:R-:W-:-:S13]  /*1980*/  ISETP.GT.AND P0, PT, R7, R13, PT ;  /* 0x0000000d0700720c */ /* 0x000fda0003f04270 */
[----:B------:R-:W-:Y:S01]  /*1990*/  @P0 STS [R4], R13 ;  /* 0x0000000d04000388 */ /* 0x000fe20000000800 */
[----:B------:R-:W-:-:S03]  /*19a0*/  @P0 MOV R7, R13 ;  /* 0x0000000d00070202 */ /* 0x000fc60000000f00 */
[----:B------:R-:W-:Y:S04]  /*19b0*/  LDS R11, [R6+0x4] ;  /* 0x00000400060b7984 */ /* 0x000fe80000000800 */
[----:B------:R-:W0:Y:S02]  /*19c0*/  LDS R12, [R15] ;  /* 0x000000000f0c7984 */ /* 0x000e240000000800 */
[----:B0-----:R-:W-:-:S05]  /*19d0*/  IMAD.IADD R14, R11, 0x1, R12 ;  /* 0x000000010b0e7824 */ /* 0x001fca00078e020c */
[----:B------:R-:W-:-:S13]  /*19e0*/  ISETP.GT.AND P0, PT, R7, R14, PT ;  /* 0x0000000e0700720c */ /* 0x000fda0003f04270 */
[----:B------:R-:W-:Y:S01]  /*19f0*/  @P0 STS [R4], R14 ;  /* 0x0000000e04000388 */ /* 0x000fe20000000800 */
[----:B------:R-:W-:-:S03]  /*1a00*/  @P0 MOV R7, R14 ;  /* 0x0000000e00070202 */ /* 0x000fc60000000f00 */
[----:B------:R-:W-:Y:S04]  /*1a10*/  LDS R11, [R6+0x8] ;  /* 0x00000800060b7984 */ /* 0x000fe80000000800 */
[----:B------:R-:W0:Y:S02]  /*1a20*/  LDS R12, [R17] ;  /* 0x00000000110c7984 */ /* 0x000e240000000800 */
[----:B0-----:R-:W-:Y:S02]  /*1a30*/  IMAD.IADD R13, R11, 0x1, R12 ;  /* 0x000000010b0d7824 */ /* 0x001fe400078e020c */
[----:B------:R-:W-:-:S03]  /*1a40*/  IMAD R12, R10, 0x4, R17 ;  /* 0x000000040a0c7824 */ /* 0x000fc600078e0211 */
[----:B------:R-:W-:-:S13]  /*1a50*/  ISETP.GT.AND P0, PT, R7, R13, PT ;  /* 0x0000000d0700720c */ /* 0x000fda0003f04270 */
[----:B------:R0:W-:Y:S01]  /*1a60*/  @P0 STS [R4], R13 ;  /* 0x0000000d04000388 */ /* 0x0001e20000000800 */
[----:B------:R-:W-:-:S03]  /*1a70*/  @P0 MOV R7, R13 ;  /* 0x0000000d00070202 */ /* 0x000fc60000000f00 */
[----:B------:R-:W-:Y:S04]  /*1a80*/  LDS R12, [R12] ;  /* 0x000000000c0c7984 */ /* 0x000fe80000000800 */
[----:B------:R-:W1:Y:S01]  /*1a90*/  LDS R11, [R6+0xc] ;  /* 0x00000c00060b7984 */ /* 0x000e620000000800 */
[----:B0-----:R-:W-:-:S04]  /*1aa0*/  IMAD R13, R10, 0x4, R9 ;  /* 0x000000040a0d7824 */ /* 0x001fc800078e0209 */
[----:B------:R-:W-:Y:S02]  /*1ab0*/  IMAD R17, R10, 0x4, R13 ;  /* 0x000000040a117824 */ /* 0x000fe400078e020d */
[----:B-1----:R-:W-:-:S05]  /*1ac0*/  IMAD.IADD R15, R11, 0x1, R12 ;  /* 0x000000010b0f7824 */ /* 0x002fca00078e020c */
[----:B------:R-:W-:-:S13]  /*1ad0*/  ISETP.GT.AND P0, PT, R7, R15, PT ;  /* 0x0000000f0700720c */ /* 0x000fda0003f04270 */
[----:B------:R-:W-:Y:S01]  /*1ae0*/  @P0 STS [R4], R15 ;  /* 0x0000000f04000388 */ /* 0x000fe20000000800 */
[----:B------:R-:W-:-:S03]  /*1af0*/  @P0 MOV R7, R15 ;  /* 0x0000000f00070202 */ /* 0x000fc60000000f00 */
[----:B------:R-:W-:Y:S04]  /*1b00*/  LDS R11, [R6+0x10] ;  /* 0x00001000060b7984 */ /* 0x000fe80000000800 */
[----:B------:R0:W1:Y:S02]  /*1b10*/  LDS R14, [R9] ;  /* 0x00000000090e7984 */ /* 0x0000640000000800 */
[----:B0-----:R-:W-:Y:S01]  /*1b20*/  LEA R9, R10, R9, 0x5 ;  /* 0x000000090a097211 */ /* 0x001fe200078e28ff */
[----:B-1----:R-:W-:-:S05]  /*1b30*/  IMAD.IADD R14, R11, 0x1, R14 ;  /* 0x000000010b0e7824 */ /* 0x002fca00078e020e */
[----:B------:R-:W-:-:S13]  /*1b40*/  ISETP.GT.AND P0, PT, R7, R14, PT ;  /* 0x0000000e0700720c */ /* 0x000fda0003f04270 */
[----:B------:R-:W-:Y:S01]  /*1b50*/  @P0 STS [R4], R14 ;  /* 0x0000000e04000388 */ /* 0x000fe20000000800 */
[----:B------:R-:W-:-:S03]  /*1b60*/  @P0 MOV R7, R14 ;  /* 0x0000000e00070202 */ /* 0x000fc60000000f00 */
[----:B------:R-:W-:Y:S04]  /*1b70*/  LDS R11, [R6+0x14] ;  /* 0x00001400060b7984 */ /* 0x000fe80000000800 */
[----:B------:R0:W1:Y:S02]  /*1b80*/  LDS R12, [R13] ;  /* 0x000000000d0c7984 */ /* 0x0000640000000800 */
[----:B0-----:R-:W-:Y:S02]  /*1b90*/  IMAD R13, R10, 0x4, R17 ;  /* 0x000000040a0d7824 */ /* 0x001fe400078e0211 */
        /* <DEDUP_REMOVED lines=31> */
[----:B------:R-:W-:Y:S04]  /*1d90*/  LDS R12, [R17] ;  /* 0x00000000110c7984 */ /* 0x000fe80000000800 */
[----:B------:R-:W0:Y:S02]  /*1da0*/  LDS R11, [R6+0x28] ;  /* 0x00002800060b7984 */ /* 0x000e240000000800 */
[----:B0-----:R-:W-:Y:S02]  /*1db0*/  IMAD.IADD R14, R11, 0x1, R12 ;  /* 0x000000010b0e7824 */ /* 0x001fe400078e020c */
[----:B------:R-:W-:-:S03]  /*1dc0*/  IMAD R12, R10, 0x4, R17 ;  /* 0x000000040a0c7824 */ /* 0x000fc600078e0211 */
[----:B------:R-:W-:-:S13]  /*1dd0*/  ISETP.GT.AND P0, PT, R7, R14, PT ;  /* 0x0000000e0700720c */ /* 0x000fda0003f04270 */
[----:B------:R-:W-:Y:S01]  /*1de0*/  @P0 STS [R4], R14 ;  /* 0x0000000e04000388 */ /* 0x000fe20000000800 */
[----:B------:R-:W-:Y:S02]  /*1df0*/  @P0 MOV R7, R14 ;  /* 0x0000000e00070202 */ /* 0x000fe40000000f00 */
[----:B------:R-:W-:Y:S01]  /*1e00*/  PLOP3.LUT P0, PT, PT, PT, PT, 0x8, 0x80 ;  /* 0x000000000080781c */ /* 0x000fe20003f0e170 */
[----:B------:R-:W-:Y:S04]  /*1e10*/  LDS R12, [R12] ;  /* 0x000000000c0c7984 */ /* 0x000fe80000000800 */
[----:B------:R-:W0:Y:S02]  /*1e20*/  LDS R11, [R6+0x2c] ;  /* 0x00002c00060b7984 */ /* 0x000e240000000800 */
[----:B0-----:R-:W-:-:S02]  /*1e30*/  IMAD.IADD R13, R11, 0x1, R12 ;  /* 0x000000010b0d7824 */ /* 0x001fc400078e020c */
[----:B------:R-:W-:-:S03]  /*1e40*/  VIADD R11, R6, 0x20 ;  /* 0x00000020060b7836 */ /* 0x000fc60000000000 */
[----:B------:R-:W-:Y:S01]  /*1e50*/  ISETP.GT.AND P1, PT, R7, R13, PT ;  /* 0x0000000d0700720c */ /* 0x000fe20003f24270 */
[----:B------:R-:W-:-:S12]  /*1e60*/  VIADD R6, R11, 0x20 ;  /* 0x000000200b067836 */ /* 0x000fd80000000000 */
[----:B------:R1:W-:Y:S01]  /*1e70*/  @P1 STS [R4], R13 ;  /* 0x0000000d04001388 */ /* 0x0003e20000000800 */
[----:B------:R-:W-:-:S07]  /*1e80*/  @P1 IMAD.MOV.U32 R7, RZ, RZ, R13 ;  /* 0x000000ffff071224 */ /* 0x000fce00078e000d */
.L_x_12:
[----:B------:R-:W-:-:S13]  /*1e90*/  ISETP.EQ.AND P1, PT, RZ, UR5, PT ;  /* 0x00000005ff007c0c */ /* 0x000fda000bf22270 */
[----:B------:R-:W-:Y:S05]  /*1ea0*/  @!P0 BRA P1, `(.L_x_8) ;  /* 0x0000000000fc8947 */ /* 0x000fea0000800000 */
.L_x_9:
[----:B------:R-:W3:Y:S01]  /*1eb0*/  LDCU UR6, c[0x0][0x388] ;  /* 0x00007100ff0677ac */ /* 0x000ee20008000800 */
[----:B------:R-:W-:Y:S01]  /*1ec0*/  NOP ;  /* 0x0000000000007918 */ /* 0x000fe20000000000 */
.L_x_13:
[----:B------:R-:W-:Y:S01]  /*1ed0*/  LDS R10, [R6+-0x10] ;  /* 0xfffff000060a7984 */ /* 0x000fe20000000800 */
[----:B------:R-:W-:-:S03]  /*1ee0*/  UIADD3 UR5, UPT, UPT, UR5, 0x8, URZ ;  /* 0x0000000805057890 */ /* 0x000fc6000fffe0ff */
[----:B--2-4-:R-:W1:Y:S01]  /*1ef0*/  LDS R11, [R9] ;  /* 0x00000000090b7984 */ /* 0x014e620000000800 */
[----:B------:R-:W-:Y:S01]  /*1f00*/  UISETP.NE.AND UP0, UPT, UR5, URZ, UPT ;  /* 0x000000ff0500728c */ /* 0x000fe2000bf05270 */
[----:B-1----:R-:W-:Y:S01]  /*1f10*/  IADD3 R13, PT, PT, R10, R11, RZ ;  /* 0x0000000b0a0d7210 */ /* 0x002fe20007ffe0ff */
[----:B---3--:R-:W-:-:S03]  /*1f20*/  IMAD.U32 R10, RZ, RZ, UR6 ;  /* 0x00000006ff0a7e24 */ /* 0x008fc6000f8e00ff */
        /* <DEDUP_REMOVED lines=46> */
[----:B------:R-:W-:-:S03]  /*2210*/  @P0 MOV R7, R13 ;  /* 0x0000000d00070202 */ /* 0x000fc60000000f00 */
[----:B------:R-:W-:Y:S04]  /*2220*/  LDS R12, [R12] ;  /* 0x000000000c0c7984 */ /* 0x000fe80000000800 */
[----:B------:R0:W1:Y:S02]  /*2230*/  LDS R11, [R6+0xc] ;  /* 0x00000c00060b7984 */ /* 0x0000640000000800 */
[----:B0-----:R-:W-:Y:S02]  /*2240*/  VIADD R6, R6, 0x20 ;  /* 0x0000002006067836 */ /* 0x001fe40000000000 */
[----:B-1----:R-:W-:-:S05]  /*2250*/  IMAD.IADD R11, R11, 0x1, R12 ;  /* 0x000000010b0b7824 */ /* 0x002fca00078e020c */
[----:B------:R-:W-:-:S13]  /*2260*/  ISETP.GT.AND P0, PT, R7, R11, PT ;  /* 0x0000000b0700720c */ /* 0x000fda0003f04270 */
[----:B------:R4:W-:Y:S01]  /*2270*/  @P0 STS [R4], R11 ;  /* 0x0000000b04000388 */ /* 0x0009e20000000800 */
[----:B------:R-:W-:Y:S01]  /*2280*/  @P0 MOV R7, R11 ;  /* 0x0000000b00070202 */ /* 0x000fe20000000f00 */
[----:B------:R-:W-:Y:S06]  /*2290*/  BRA.U UP0, `(.L_x_13) ;  /* 0xfffffffd000c7547 */ /* 0x000fec000b83ffff */
.L_x_8:
[----:B------:R-:W-:-:S09]  /*22a0*/  UISETP.NE.AND UP0, UPT, UR9, URZ, UPT ;  /* 0x000000ff0900728c */ /* 0x000fd2000bf05270 */
[----:B------:R-:W-:Y:S05]  /*22b0*/  BRA.U !UP0, `(.L_x_7) ;  /* 0x0000002908087547 */ /* 0x000fea000b800000 */
[----:B------:R-:W-:Y:S02]  /*22c0*/  UISETP.GE.U32.AND UP0, UPT, UR9, 0x4, UPT ;  /* 0x000000040900788c */ /* 0x000fe4000bf06070 */
[----:B------:R-:W-:-:S04]  /*22d0*/  ULOP3.LUT UR5, UR6, 0x3, URZ, 0xc0, !UPT ;  /* 0x0000000306057892 */ /* 0x000fc8000f8ec0ff */
[----:B------:R-:W-:-:S03]  /*22e0*/  UISETP.NE.AND UP1, UPT, UR5, URZ, UPT ;  /* 0x000000ff0500728c */ /* 0x000fc6000bf25270 */
[----:B------:R-:W-:Y:S08]  /*22f0*/  BRA.U !UP0, `(.L_x_14) ;  /* 0x0000000108847547 */ /* 0x000ff0000b800000 */
[----:B------:R-:W-:Y:S02]  /*2300*/  IMAD.IADD R6, R5, 0x1, R8 ;  /* 0x0000000105067824 */ /* 0x000fe400078e0208 */
[----:B------:R-:W-:Y:S02]  /*2310*/  IMAD R9, R8, UR6, R0 ;  /* 0x0000000608097c24 */ /* 0x000fe4000f8e0200 */
[----:B------:R-:W-:Y:S01]  /*2320*/  IMAD.U32 R16, RZ, RZ, UR6 ;  /* 0x00000006ff107e24 */ /* 0x000fe2000f8e00ff */
[----:B------:R-:W-:Y:S01]  /*2330*/  LEA R10, R6, UR4, 0x2 ;  /* 0x00000004060a7c11 */ /* 0x000fe2000f8e10ff */
[----:B------:R-:W-:Y:S01]  /*2340*/  VIADD R8, R8, 0x4 ;  /* 0x0000000408087836 */ /* 0x000fe20000000000 */
[----:B--2-4-:R-:W-:-:S03]  /*2350*/  LEA R11, R9, UR7, 0x2 ;  /* 0x00000007090b7c11 */ /* 0x014fc6000f8e10ff */
[----:B------:R-:W-:Y:S02]  /*2360*/  LDS R6, [R10] ;  /* 0x000000000a067984 */ /* 0x000fe40000000800 */
[C---:B-1----:R-:W-:Y:S02]  /*2370*/  IMAD R13, R16.reuse, 0x4, R11 ;  /* 0x00000004100d7824 */ /* 0x042fe400078e020b */
[----:B------:R1:W0:Y:S02]  /*2380*/  LDS R9, [R11] ;  /* 0x000000000b097984 */ /* 0x0002240000000800 */
[----:B-1----:R-:W-:Y:S01]  /*2390*/  IMAD R11, R16, 0x4, R13 ;  /* 0x00000004100b7824 */ /* 0x002fe200078e020d */
[----:B0-----:R-:W-:-:S04]  /*23a0*/  IADD3 R12, PT, PT, R6, R9, RZ ;  /* 0x00000009060c7210 */ /* 0x001fc80007ffe0ff */
        /* <DEDUP_REMOVED lines=16> */
[----:B------:R-:W-:Y:S04]  /*24b0*/  LDS R6, [R10+0xc] ;  /* 0x00000c000a067984 */ /* 0x000fe80000000800 */
[----:B------:R-:W0:Y:S02]  /*24c0*/  LDS R9, [R9] ;  /* 0x0000000009097984 */ /* 0x000e240000000800 */
[----:B0-----:R-:W-:-:S05]  /*24d0*/  IMAD.IADD R6, R6, 0x1, R9 ;  /* 0x0000000106067824 */ /* 0x001fca00078e0209 */
[----:B------:R-:W-:-:S13]  /*24e0*/  ISETP.GT.AND P0, PT, R7, R6, PT ;  /* 0x000000060700720c */ /* 0x000fda0003f04270 */
[----:B------:R3:W-:Y:S01]  /*24f0*/  @P0 STS [R4], R6 ;  /* 0x0000000604000388 */ /* 0x0007e20000000800 */
[----:B------:R-:W-:-:S07]  /*2500*/  @P0 MOV R7, R6 ;  /* 0x0000000600070202 */ /* 0x000fce0000000f00 */
.L_x_14:
[----:B------:R-:W-:Y:S05]  /*2510*/  BRA.U !UP1, `(.L_x_7) ;  /* 0x0000002509707547 */ /* 0x000fea000b800000 */
[----:B------:R-:W-:Y:S02]  /*2520*/  UISETP.NE.AND UP0, UPT, UR5, 0x1, UPT ;  /* 0x000000010500788c */ /* 0x000fe4000bf05270 */
[----:B------:R-:W-:-:S04]  /*2530*/  ULOP3.LUT UR8, UR6, 0x1, URZ, 0xc0, !UPT ;  /* 0x0000000106087892 */ /* 0x000fc8000f8ec0ff */
[----:B------:R-:W-:-:S03]  /*2540*/  UISETP.NE.U32.AND UP1, UPT, UR8, 0x1, UPT ;  /* 0x000000010800788c */ /* 0x000fc6000bf25070 */
[----:B------:R-:W-:Y:S08]  /*2550*/  BRA.U !UP0, `(.L_x_15) ;  /* 0x00000001084c7547 */ /* 0x000ff0000b800000 */
[----:B---3--:R-:W-:Y:S02]  /*2560*/  IMAD.IADD R6, R5, 0x1, R8 ;  /* 0x0000000105067824 */ /* 0x008fe400078e0208 */
[C---:B------:R-:W-:Y:S02]  /*2570*/  IMAD R9, R8.reuse, UR6, R0 ;  /* 0x0000000608097c24 */ /* 0x040fe4000f8e0200 */
[----:B------:R-:W-:Y:S01]  /*2580*/  VIADD R8, R8, 0x2 ;  /* 0x0000000208087836 */ /* 0x000fe20000000000 */
[----:B--2-4-:R-:W-:Y:S02]  /*2590*/  LEA R11, R6, UR4, 0x2 ;  /* 0x00000004060b7c11 */ /* 0x014fe4000f8e10ff */
[----:B0-----:R-:W-:-:S03]  /*25a0*/  LEA R12, R9, UR7, 0x2 ;  /* 0x00000007090c7c11 */ /* 0x001fc6000f8e10ff */
[----:B------:R-:W-:Y:S04]  /*25b0*/  LDS R6, [R11] ;  /* 0x000000000b067984 */ /* 0x000fe80000000800 */
[----:B------:R-:W0:Y:S02]  /*25c0*/  LDS R9, [R12] ;  /* 0x000000000c097984 */ /* 0x000e240000000800 */
[----:B0-----:R-:W-:Y:S01]  /*25d0*/  IMAD.IADD R10, R6, 0x1, R9 ;  /* 0x00000001060a7824 */ /* 0x001fe200078e0209 */
[----:B------:R-:W-:-:S04]  /*25e0*/  MOV R9, UR6 ;  /* 0x0000000600097c02 */ /* 0x000fc80008000f00 */
[----:B-1----:R-:W-:Y:S01]  /*25f0*/  ISETP.GT.AND P0, PT, R7, R10, PT ;  /* 0x0000000a0700720c */ /* 0x002fe20003f04270 */
[----:B------:R-:W-:-:S12]  /*2600*/  IMAD R9, R9, 0x4, R12 ;  /* 0x0000000409097824 */ /* 0x000fd800078e020c */
[----:B------:R-:W-:Y:S01]  /*2610*/  @P0 STS [R4], R10 ;  /* 0x0000000a04000388 */ /* 0x000fe20000000800 */
[----:B------:R-:W-:-:S03]  /*2620*/  @P0 IMAD.MOV.U32 R7, RZ, RZ, R10 ;  /* 0x000000ffff070224 */ /* 0x000fc600078e000a */
[----:B------:R-:W-:Y:S04]  /*2630*/  LDS R6, [R11+0x4] ;  /* 0x000004000b067984 */ /* 0x000fe80000000800 */
[----:B------:R-:W0:Y:S02]  /*2640*/  LDS R9, [R9] ;  /* 0x0000000009097984 */ /* 0x000e240000000800 */
[----:B0-----:R-:W-:-:S04]  /*2650*/  IADD3 R6, PT, PT, R6, R9, RZ ;  /* 0x0000000906067210 */ /* 0x001fc80007ffe0ff */
[----:B------:R-:W-:-:S13]  /*2660*/  ISETP.GT.AND P0, PT, R7, R6, PT ;  /* 0x000000060700720c */ /* 0x000fda0003f04270 */
[----:B------:R0:W-:Y:S01]  /*2670*/  @P0 STS [R4], R6 ;  /* 0x0000000604000388 */ /* 0x0001e20000000800 */
[----:B------:R-:W-:-:S07]  /*2680*/  @P0 IMAD.MOV.U32 R7, RZ, RZ, R6 ;  /* 0x000000ffff070224 */ /* 0x000fce00078e0006 */
.L_x_15:
[----:B------:R-:W-:Y:S05]  /*2690*/  BRA.U UP1, `(.L_x_7) ;  /* 0x0000002501107547 */ /* 0x000fea000b800000 */
[----:B------:R-:W-:Y:S01]  /*26a0*/  IMAD R0, R8, UR6, R0 ;  /* 0x0000000608007c24 */ /* 0x000fe2000f8e0200 */
[----:B------:R-:W-:Y:S01]  /*26b0*/  IADD3 R5, PT, PT, R5, R8, RZ ;  /* 0x0000000805057210 */ /* 0x000fe20007ffe0ff */
[----:B------:R-:W-:Y:S03]  /*26c0*/  BSSY.RECONVERGENT B0, `(.L_x_16) ;  /* 0x000000a000007945 */ /* 0x000fe60003800200 */
[----:B------:R-:W-:Y:S02]  /*26d0*/  LEA R5, R5, UR4, 0x2 ;  /* 0x0000000405057c11 */ /* 0x000fe4000f8e10ff */
[----:B------:R-:W-:-:S04]  /*26e0*/  LEA R0, R0, UR7, 0x2 ;  /* 0x0000000700007c11 */ /* 0x000fc8000f8e10ff */
[----:B------:R-:W-:Y:S04]  /*26f0*/  LDS R5, [R5] ;  /* 0x0000000005057984 */ /* 0x000fe80000000800 */
[----:B------:R-:W0:Y:S02]  /*2700*/  LDS R0, [R0] ;  /* 0x0000000000007984 */ /* 0x000e240000000800 */
[----:B0--3--:R-:W-:-:S05]  /*2710*/  IMAD.IADD R6, R5, 0x1, R0 ;  /* 0x0000000105067824 */ /* 0x009fca00078e0200 */
[----:B-1----:R-:W-:-:S13]  /*2720*/  ISETP.GT.AND P0, PT, R7, R6, PT ;  /* 0x000000060700720c */ /* 0x002fda0003f04270 */
[----:B------:R-:W-:Y:S05]  /*2730*/  @!P0 BRA `(.L_x_17) ;  /* 0x0000000000088947 */ /* 0x000fea0003800000 */
[----:B------:R0:W-:Y:S01]  /*2740*/  STS [R4], R6 ;  /* 0x0000000604007388 */ /* 0x0001e20000000800 */
[----:B------:R-:W-:-:S07]  /*2750*/  IMAD.MOV.U32 R7, RZ, RZ, R6 ;  /* 0x000000ffff077224 */ /* 0x000fce00078e0006 */
.L_x_17:
[----:B------:R-:W-:Y:S05]  /*2760*/  BSYNC.RECONVERGENT B0 ;  /* 0x0000000000007941 */ /* 0x000fea0003800200 */
.L_x_16:
[----:B------:R-:W-:Y:S05]  /*2770*/  BRA `(.L_x_7) ;  /* 0x0000002000d87947 */ /* 0x000fea0003800000 */
.L_x_6:
[----:B0-----:R0:W1:Y:S01]  /*2780*/  LDS R7, [R4] ;  /* 0x0000000004077984 */ /* 0x0010620000000800 */
[----:B------:R-:W-:-:S09]  /*2790*/  UISETP.GE.AND UP0, UPT, UR6, 0x1, UPT ;  /* 0x000000010600788c */ /* 0x000fd2000bf06270 */
[----:B0-----:R-:W-:Y:S05]  /*27a0*/  BRA.U !UP0, `(.L_x_7) ;  /* 0x0000002108cc7547 */ /* 0x001fea000b800000 */
[----:B------:R-:W-:Y:S01]  /*27b0*/  UIADD3 UR5, UPT, UPT, UR6, -0x1, URZ ;  /* 0xffffffff06057890 */ /* 0x000fe2000fffe0ff */
[----:B------:R-:W-:Y:S01]  /*27c0*/  HFMA2 R6, -RZ, RZ, 0, 0 ;  /* 0x00000000ff067431 */ /* 0x000fe200000001ff */
[----:B------:R-:W-:Y:S02]  /*27d0*/  ULOP3.LUT UR12, UR6, 0x7, URZ, 0xc0, !UPT ;  /* 0x00000007060c7892 */ /* 0x000fe4000f8ec0ff */
[----:B------:R-:W-:-:S09]  /*27e0*/  UISETP.GE.U32.AND UP0, UPT, UR5, 0x7, UPT ;  /* 0x000000070500788c */ /* 0x000fd2000bf06070 */
[----:B------:R-:W-:Y:S05]  /*27f0*/  BRA.U !UP0, `(.L_x_18) ;  /* 0x0000001d08907547 */ /* 0x000fea000b800000 */
[----:B------:R-:W-:Y:S01]  /*2800*/  USHF.L.U32 UR8, UR6, 0x2, URZ ;  /* 0x0000000206087899 */ /* 0x000fe200080006ff */
[----:B------:R-:W-:Y:S01]  /*2810*/  IMAD.U32 R9, RZ, RZ, UR4 ;  /* 0x00000004ff097e24 */ /* 0x000fe2000f8e00ff */
[----:B------:R-:W-:Y:S01]  /*2820*/  LEA R6, R0, UR4, 0x2 ;  /* 0x0000000400067c11 */ /* 0x000fe2000f8e10ff */
[----:B------:R-:W-:-:S03]  /*2830*/  ULOP3.LUT UR9, UR6, 0x7ffffff8, URZ, 0xc0, !UPT ;  /* 0x7ffffff806097892 */ /* 0x000fc6000f8ec0ff */
[----:B------:R-:W-:Y:S01]  /*2840*/  LEA R8, R8, UR8, 0x2 ;  /* 0x0000000808087c11 */ /* 0x000fe2000f8e10ff */
[----:B------:R-:W-:Y:S01]  /*2850*/  LDS R10, [R6] ;  /* 0x00000000060a7984 */ /* 0x000fe20000000800 */
[----:B------:R-:W-:-:S03]  /*2860*/  UIADD3 UR5, UPT, UPT, -UR9, 0x8, URZ ;  /* 0x0000000809057890 */ /* 0x000fc6000fffe1ff */
[----:B------:R-:W-:Y:S01]  /*2870*/  IMAD R8, R8, UR6, R9 ;  /* 0x0000000608087c24 */ /* 0x000fe2000f8e0209 */
[----:B------:R-:W-:-:S04]  /*2880*/  UISETP.NE.AND UP0, UPT, UR5, URZ, UPT ;  /* 0x000000ff0500728c */ /* 0x000fc8000bf05270 */
[----:B------:R-:W0:Y:S02]  /*2890*/  LDS R9, [R8] ;  /* 0x0000000008097984 */ /* 0x000e240000000800 */
[----:B0-----:R-:W-:-:S05]  /*28a0*/  IMAD.IADD R9, R9, 0x1, R10 ;  /* 0x0000000109097824 */ /* 0x001fca00078e020a */
[----:B-1----:R-:W-:-:S13]  /*28b0*/  ISETP.GT.AND P0, PT, R7, R9, PT ;  /* 0x000000090700720c */ /* 0x002fda0003f04270 */
[----:B------:R-:W-:Y:S01]  /*28c0*/  @P0 STS [R4], R9 ;  /* 0x0000000904000388 */ /* 0x000fe20000000800 */
[----:B------:R-:W-:-:S03]  /*28d0*/  @P0 MOV R7, R9 ;  /* 0x0000000900070202 */ /* 0x000fc60000000f00 */
[----:B------:R-:W-:Y:S04]  /*28e0*/  LDS R10, [R8+0x4] ;  /* 0x00000400080a7984 */ /* 0x000fe80000000800 */
[----:B------:R-:W0:Y:S02]  /*28f0*/  LDS R11, [R6+UR8] ;  /* 0x00000008060b7984 */ /* 0x000e240008000800 */
[----:B0-----:R-:W-:Y:S02]  /*2900*/  IMAD.IADD R11, R10, 0x1, R11 ;  /* 0x000000010a0b7824 */ /* 0x001fe400078e020b */
[----:B------:R-:W-:-:S03]  /*2910*/  VIADD R10, R6, UR8 ;  /* 0x00000008060a7c36 */ /* 0x000fc60008000000 */
[----:B------:R-:W-:Y:S01]  /*2920*/  ISETP.GT.AND P0, PT, R7, R11, PT ;  /* 0x0000000b0700720c */ /* 0x000fe20003f04270 */
[----:B------:R-:W-:-:S12]  /*2930*/  VIADD R9, R10, UR8 ;  /* 0x000000080a097c36 */ /* 0x000fd80008000000 */
[----:B------:R-:W-:Y:S01]  /*2940*/  @P0 STS [R4], R11 ;  /* 0x0000000b04000388 */ /* 0x000fe20000000800 */
[----:B------:R-:W-:-:S03]  /*2950*/  @P0 MOV R7, R11 ;  /* 0x0000000b00070202 */ /* 0x000fc60000000f00 */
[----:B------:R0:W-:Y:S04]  /*2960*/  LDS R13, [R10+UR8] ;  /* 0x000000080a0d7984 */ /* 0x0001e80008000800 */
[----:B------:R-:W1:Y:S01]  /*2970*/  LDS R12, [R8+0x8] ;  /* 0x00000800080c7984 */ /* 0x000e620000000800 */
[----:B0-----:R-:W-:Y:S02]  /*2980*/  VIADD R10, R9, UR8 ;  /* 0x00000008090a7c36 */ /* 0x001fe40008000000 */
[----:B-1----:R-:W-:-:S05]  /*2990*/  IMAD.IADD R12, R12, 0x1, R13 ;  /* 0x000000010c0c7824 */ /* 0x002fca00078e020d */
[----:B------:R-:W-:-:S13]  /*29a0*/  ISETP.GT.AND P0, PT, R7, R12, PT ;  /* 0x0000000c0700720c */ /* 0x000fda0003f04270 */
        /* <DEDUP_REMOVED lines=19> */
[----:B-1----:R-:W-:Y:S02]  /*2ae0*/  IMAD.IADD R12, R12, 0x1, R15 ;  /* 0x000000010c0c7824 */ /* 0x002fe400078e020f */
[----:B------:R-:W-:-:S03]  /*2af0*/  IMAD.U32 R15, RZ, RZ, UR6 ;  /* 0x00000006ff0f7e24 */ /* 0x000fc6000f8e00ff */
[----:B------:R-:W-:-:S13]  /*2b00*/  ISETP.GT.AND P0, PT, R7, R12, PT ;  /* 0x0000000c0700720c */ /* 0x000fda0003f04270 */
[----:B------:R-:W-:Y:S01]  /*2b10*/  @P0 STS [R4], R12 ;  /* 0x0000000c04000388 */ /* 0x000fe20000000800 */
[----:B------:R-:W-:-:S03]  /*2b20*/  @P0 MOV R7, R12 ;  /* 0x0000000c00070202 */ /* 0x000fc60000000f00 */
[----:B------:R-:W-:Y:S04]  /*2b30*/  LDS R14, [R10+UR8] ;  /* 0x000000080a0e7984 */ /* 0x000fe80008000800 */
[----:B------:R-:W0:Y:S02]  /*2b40*/  LDS R13, [R8+0x18] ;  /* 0x00001800080d7984 */ /* 0x000e240000000800 */
[----:B0-----:R-:W-:-:S05]  /*2b50*/  IMAD.IADD R13, R13, 0x1, R14 ;  /* 0x000000010d0d7824 */ /* 0x001fca00078e020e */
[----:B------:R-:W-:-:S13]  /*2b60*/  ISETP.GT.AND P0, PT, R7, R13, PT ;  /* 0x0000000d0700720c */ /* 0x000fda0003f04270 */
[----:B------:R-:W-:Y:S01]  /*2b70*/  @P0 STS [R4], R13 ;  /* 0x0000000d04000388 */ /* 0x000fe20000000800 */
[----:B------:R-:W-:-:S03]  /*2b80*/  @P0 MOV R7, R13 ;  /* 0x0000000d00070202 */ /* 0x000fc60000000f00 */
[----:B------:R0:W-:Y:S04]  /*2b90*/  LDS R14, [R9+UR8] ;  /* 0x00000008090e7984 */ /* 0x0001e80008000800 */
[----:B------:R-:W1:Y:S01]  /*2ba0*/  LDS R11, [R8+0x1c] ;  /* 0x00001c00080b7984 */ /* 0x000e620000000800 */
[----:B0-----:R-:W-:Y:S01]  /*2bb0*/  LEA R9, R15, R6, 0x5 ;  /* 0x000000060f097211 */ /* 0x001fe200078e28ff */
[----:B------:R-:W-:Y:S02]  /*2bc0*/  IMAD.U32 R6, RZ, RZ, UR9 ;  /* 0x00000009ff067e24 */ /* 0x000fe4000f8e00ff */
[----:B-1----:R-:W-:-:S05]  /*2bd0*/  IMAD.IADD R11, R11, 0x1, R14 ;  /* 0x000000010b0b7824 */ /* 0x002fca00078e020e */
        /* <DEDUP_REMOVED lines=14> */
.L_x_21:
[----:B------:R-:W-:Y:S01]  /*2cc0*/  LDS R10, [R8+-0x10] ;  /* 0xfffff000080a7984 */ /* 0x000fe20000000800 */
[----:B------:R-:W-:Y:S01]  /*2cd0*/  VIADD R13, R9, UR8 ;  /* 0x00000008090d7c36 */ /* 0x000fe20008000000 */
[----:B------:R-:W-:Y:S02]  /*2ce0*/  UIADD3 UR5, UPT, UPT, UR5, 0x20, URZ ;  /* 0x0000002005057890 */ /* 0x000fe4000fffe0ff */
[----:B0-2---:R-:W0:Y:S02]  /*2cf0*/  LDS R11, [R9] ;  /* 0x00000000090b7984 */ /* 0x005e240000000800 */
[----:B------:R-:W-:Y:S01]  /*2d00*/  UISETP.GE.AND UP0, UPT, UR5, -0x18, UPT ;  /* 0xffffffe80500788c */ /* 0x000fe2000bf06270 */
[----:B0-----:R-:W-:-:S05]  /*2d10*/  IMAD.IADD R12, R10, 0x1, R11 ;  /* 0x000000010a0c7824 */ /* 0x001fca00078e020b */
[----:B------:R-:W-:-:S13]  /*2d20*/  ISETP.GT.AND P1, PT, R7, R12, PT ;  /* 0x0000000c0700720c */ /* 0x000fda0003f24270 */
[----:B------:R0:W-:Y:S01]  /*2d30*/  @P1 STS [R4], R12 ;  /* 0x0000000c04001388 */ /* 0x0001e20000000800 */
[----:B------:R-:W-:-:S03]  /*2d40*/  @P1 IMAD.MOV.U32 R7, RZ, RZ, R12 ;  /* 0x000000ffff071224 */ /* 0x000fc600078e000c */
[----:B------:R-:W-:Y:S04]  /*2d50*/  LDS R10, [R8+-0xc] ;  /* 0xfffff400080a7984 */ /* 0x000fe80000000800 */
[----:B------:R-:W2:Y:S01]  /*2d60*/  LDS R11, [R9+UR8] ;  /* 0x00000008090b7984 */ /* 0x000ea20008000800 */
[----:B0-----:R-:W-:Y:S01]  /*2d70*/  VIADD R12, R13, UR8 ;  /* 0x000000080d0c7c36 */ /* 0x001fe20008000000 */
[----:B--2---:R-:W-:-:S04]  /*2d80*/  IADD3 R14, PT, PT, R10, R11, RZ ;  /* 0x0000000b0a0e7210 */ /* 0x004fc80007ffe0ff */
[----:B------:R-:W-:-:S13]  /*2d90*/  ISETP.GT.AND P1, PT, R7, R14, PT ;  /* 0x0000000e0700720c */ /* 0x000fda0003f24270 */
[----:B------:R-:W-:Y:S01]  /*2da0*/  @P1 STS [R4], R14 ;  /* 0x0000000e04001388 */ /* 0x000fe20000000800 */
[----:B------:R-:W-:-:S03]  /*2db0*/  @P1 IMAD.MOV.U32 R7, RZ, RZ, R14 ;  /* 0x000000ffff071224 */ /* 0x000fc600078e000e */
[----:B------:R0:W-:Y:S04]  /*2dc0*/  LDS R11, [R13+UR8] ;  /* 0x000000080d0b7984 */ /* 0x0001e80008000800 */
[----:B------:R-:W2:Y:S01]  /*2dd0*/  LDS R10, [R8+-0x8] ;  /* 0xfffff800080a7984 */ /* 0x000ea20000000800 */
        /* <DEDUP_REMOVED lines=13> */
[----:B------:R-:W2:Y:S01]  /*2eb0*/  LDS R10, [R8] ;  /* 0x00000000080a7984 */ /* 0x000ea20000000800 */
[----:B0-----:R-:W-:Y:S01]  /*2ec0*/  VIADD R13, R12, UR8 ;  /* 0x000000080c0d7c36 */ /* 0x001fe20008000000 */
[----:B--2---:R-:W-:-:S04]  /*2ed0*/  IADD3 R15, PT, PT, R10, R11, RZ ;  /* 0x0000000b0a0f7210 */ /* 0x004fc80007ffe0ff */
[----:B------:R-:W-:-:S13]  /*2ee0*/  ISETP.GT.AND P1, PT, R7, R15, PT ;  /* 0x0000000f0700720c */ /* 0x000fda0003f24270 */
[----:B------:R0:W-:Y:S01]  /*2ef0*/  @P1 STS [R4], R15 ;  /* 0x0000000f04001388 */ /* 0x0001e20000000800 */
[----:B------:R-:W-:-:S03]  /*2f00*/  @P1 IMAD.MOV.U32 R7, RZ, RZ, R15 ;  /* 0x000000ffff071224 */ /* 0x000fc600078e000f */
[----:B------:R-:W-:Y:S04]  /*2f10*/  LDS R11, [R12+UR8] ;  /* 0x000000080c0b7984 */ /* 0x000fe80008000800 */
[----:B------:R-:W2:Y:S01]  /*2f20*/  LDS R10, [R8+0x4] ;  /* 0x00000400080a7984 */ /* 0x000ea20000000800 */
[----:B0-----:R-:W-:Y:S01]  /*2f30*/  VIADD R15, R13, UR8 ;  /* 0x000000080d0f7c36 */ /* 0x001fe20008000000 */
[----:B--2---:R-:W-:-:S04]  /*2f40*/  IADD3 R14, PT, PT, R10, R11, RZ ;  /* 0x0000000b0a0e7210 */ /* 0x004fc80007ffe0ff */
[----:B------:R-:W-:-:S13]  /*2f50*/  ISETP.GT.AND P1, PT, R7, R14, PT ;  /* 0x0000000e0700720c */ /* 0x000fda0003f24270 */
[----:B------:R-:W-:Y:S01]  /*2f60*/  @P1 STS [R4], R14 ;  /* 0x0000000e04001388 */ /* 0x000fe20000000800 */
[----:B------:R-:W-:-:S03]  /*2f70*/  @P1 IMAD.MOV.U32 R7, RZ, RZ, R14 ;  /* 0x000000ffff071224 */ /* 0x000fc600078e000e */
[----:B------:R-:W-:Y:S04]  /*2f80*/  LDS R11, [R13+UR8] ;  /* 0x000000080d0b7984 */ /* 0x000fe80008000800 */
[----:B------:R-:W0:Y:S02]  /*2f90*/  LDS R10, [R8+0x8] ;  /* 0x00000800080a7984 */ /* 0x000e240000000800 */
[----:B0-----:R-:W-:-:S04]  /*2fa0*/  IADD3 R16, PT, PT, R10, R11, RZ ;  /* 0x0000000b0a107210 */ /* 0x001fc80007ffe0ff */
[----:B------:R-:W-:-:S13]  /*2fb0*/  ISETP.GT.AND P1, PT, R7, R16, PT ;  /* 0x000000100700720c */ /* 0x000fda0003f24270 */
[----:B------:R-:W-:Y:S01]  /*2fc0*/  @P1 STS [R4], R16 ;  /* 0x0000001004001388 */ /* 0x000fe20000000800 */
[----:B------:R-:W-:-:S03]  /*2fd0*/  @P1 IMAD.MOV.U32 R7, RZ, RZ, R16 ;  /* 0x000000ffff071224 */ /* 0x000fc600078e0010 */
[----:B------:R-:W-:Y:S04]  /*2fe0*/  LDS R11, [R15+UR8] ;  /* 0x000000080f0b7984 */ /* 0x000fe80008000800 */
[----:B------:R-:W0:Y:S02]  /*2ff0*/  LDS R10, [R8+0xc] ;  /* 0x00000c00080a7984 */ /* 0x000e240000000800 */
[----:B0-----:R-:W-:Y:S01]  /*3000*/  IADD3 R14, PT, PT, R10, R11, RZ ;  /* 0x0000000b0a0e7210 */ /* 0x001fe20007ffe0ff */
[----:B-1----:R-:W-:-:S03]  /*3010*/  IMAD.U32 R10, RZ, RZ, UR6 ;  /* 0x00000006ff0a7e24 */ /* 0x002fc6000f8e00ff */
[----:B------:R-:W-:Y:S01]  /*3020*/  ISETP.GT.AND P1, PT, R7, R14, PT ;  /* 0x0000000e0700720c */ /* 0x000fe20003f24270 */
[----:B------:R-:W-:-:S12]  /*3030*/  IMAD R9, R10, 0x20, R9 ;  /* 0x000000200a097824 */ /* 0x000fd800078e0209 */
[----:B------:R0:W-:Y:S01]  /*3040*/  @P1 STS [R4], R14 ;  /* 0x0000000e04001388 */ /* 0x0001e20000000800 */
[----:B------:R-:W-:-:S03]  /*3050*/  @P1 MOV R7, R14 ;  /* 0x0000000e00071202 */ /* 0x000fc60000000f00 */
[----:B------:R-:W-:Y:S04]  /*3060*/  LDS R11, [R8+0x10] ;  /* 0x00001000080b7984 */ /* 0x000fe80000000800 */
[----:B------:R-:W1:Y:S01]  /*3070*/  LDS R12, [R9] ;  /* 0x00000000090c7984 */ /* 0x000e620000000800 */
[----:B0-----:R-:W-:Y:S02]  /*3080*/  VIADD R14, R9, UR8 ;  /* 0x00000008090e7c36 */ /* 0x001fe40008000000 */
[----:B-1----:R-:W-:-:S05]  /*3090*/  IMAD.IADD R13, R11, 0x1, R12 ;  /* 0x000000010b0d7824 */ /* 0x002fca00078e020c */
[----:B------:R-:W-:-:S13]  /*30a0*/  ISETP.GT.AND P1, PT, R7, R13, PT ;  /* 0x0000000d0700720c */ /* 0x000fda0003f24270 */
[----:B------:R0:W-:Y:S01]  /*30b0*/  @P1 STS [R4], R13 ;  /* 0x0000000d04001388 */ /* 0x0001e20000000800 */
[----:B------:R-:W-:-:S03]  /*30c0*/  @P1 IMAD.MOV.U32 R7, RZ, RZ, R13 ;  /* 0x000000ffff071224 */ /* 0x000fc600078e000d */
[----:B------:R-:W-:Y:S04]  /*30d0*/  LDS R11, [R8+0x14] ;  /* 0x00001400080b7984 */ /* 0x000fe80000000800 */
[----:B------:R1:W2:Y:S01]  /*30e0*/  LDS R12, [R9+UR8] ;  /* 0x00000008090c7984 */ /* 0x0002a20008000800 */
[----:B0-----:R-:W-:Y:S02]  /*30f0*/  VIADD R13, R14, UR8 ;  /* 0x000000080e0d7c36 */ /* 0x001fe40008000000 */
[----:B-1----:R-:W-:Y:S01]  /*3100*/  IMAD R9, R10, 0x20, R9 ;  /* 0x000000200a097824 */ /* 0x002fe200078e0209 */
[----:B--2---:R-:W-:-:S04]  /*3110*/  IADD3 R15, PT, PT, R11, R12, RZ ;  /* 0x0000000c0b0f7210 */ /* 0x004fc80007ffe0ff */
[----:B------:R-:W-:-:S13]  /*3120*/  ISETP.GT.AND P1, PT, R7, R15, PT ;  /* 0x0000000f0700720c */ /* 0x000fda0003f24270 */
[----:B------:R-:W-:Y:S01]  /*3130*/  @P1 STS [R4], R15 ;  /* 0x0000000f04001388 */ /* 0x000fe20000000800 */
[----:B------:R-:W-:-:S03]  /*3140*/  @P1 IMAD.MOV.U32 R7, RZ, RZ, R15 ;  /* 0x000000ffff071224 */ /* 0x000fc600078e000f */
[----:B------:R0:W-:Y:S04]  /*3150*/  LDS R12, [R14+UR8] ;  /* 0x000000080e0c7984 */ /* 0x0001e80008000800 */
[----:B------:R-:W1:Y:S01]  /*3160*/  LDS R11, [R8+0x18] ;  /* 0x00001800080b7984 */ /* 0x000e620000000800 */
[----:B0-----:R-:W-:Y:S01]  /*3170*/  VIADD R14, R13, UR8 ;  /* 0x000000080d0e7c36 */ /* 0x001fe20008000000 */
[----:B-1----:R-:W-:-:S04]  /*3180*/  IADD3 R16, PT, PT, R11, R12, RZ ;  /* 0x0000000c0b107210 */ /* 0x002fc80007ffe0ff */
        /* <DEDUP_REMOVED lines=30> */
[----:B------:R0:W-:Y:S04]  /*3370*/  LDS R12, [R13+UR8] ;  /* 0x000000080d0c7984 */ /* 0x0001e80008000800 */
[----:B------:R-:W1:Y:S01]  /*3380*/  LDS R11, [R8+0x2c] ;  /* 0x00002c00080b7984 */ /* 0x000e620000000800 */
[----:B0-----:R-:W-:Y:S02]  /*3390*/  IADD3 R13, PT, PT, R9, UR8, RZ ;  /* 0x00000008090d7c10 */ /* 0x001fe4000fffe0ff */
[----:B-1----:R-:W-:-:S04]  /*33a0*/  IADD3 R15, PT, PT, R11, R12, RZ ;  /* 0x0000000c0b0f7210 */ /* 0x002fc80007ffe0ff */
[----:B------:R-:W-:-:S13]  /*33b0*/  ISETP.GT.AND P1, PT, R7, R15, PT ;  /* 0x0000000f0700720c */ /* 0x000fda0003f24270 */
[----:B------:R-:W-:Y:S01]  /*33c0*/  @P1 STS [R4], R15 ;  /* 0x0000000f04001388 */ /* 0x000fe20000000800 */
[----:B------:R-:W-:-:S03]  /*33d0*/  @P1 IMAD.MOV.U32 R7, RZ, RZ, R15 ;  /* 0x000000ffff071224 */ /* 0x000fc600078e000f */
[----:B------:R-:W-:Y:S04]  /*33e0*/  LDS R11, [R8+0x30] ;  /* 0x00003000080b7984 */ /* 0x000fe80000000800 */
[----:B------:R-:W0:Y:S02]  /*33f0*/  LDS R12, [R9] ;  /* 0x00000000090c7984 */ /* 0x000e240000000800 */
[----:B0-----:R-:W-:-:S04]  /*3400*/  IADD3 R14, PT, PT, R11, R12, RZ ;  /* 0x0000000c0b0e7210 */ /* 0x001fc80007ffe0ff */
[----:B------:R-:W-:-:S13]  /*3410*/  ISETP.GT.AND P1, PT, R7, R14, PT ;  /* 0x0000000e0700720c */ /* 0x000fda0003f24270 */
[----:B------:R0:W-:Y:S01]  /*3420*/  @P1 STS [R4], R14 ;  /* 0x0000000e04001388 */ /* 0x0001e20000000800 */
[----:B------:R-:W-:-:S03]  /*3430*/  @P1 IMAD.MOV.U32 R7, RZ, RZ, R14 ;  /* 0x000000ffff071224 */ /* 0x000fc600078e000e */
[----:B------:R-:W-:Y:S04]  /*3440*/  LDS R11, [R8+0x34] ;  /* 0x00003400080b7984 */ /* 0x000fe80000000800 */
[----:B------:R1:W2:Y:S01]  /*3450*/  LDS R12, [R9+UR8] ;  /* 0x00000008090c7984 */ /* 0x0002a20008000800 */
[----:B0-----:R-:W-:Y:S02]  /*3460*/  IADD3 R14, PT, PT, R13, UR8, RZ ;  /* 0x000000080d0e7c10 */ /* 0x001fe4000fffe0ff */
[----:B-1----:R-:W-:Y:S01]  /*3470*/  LEA R9, R10, R9, 0x5 ;  /* 0x000000090a097211 */ /* 0x002fe200078e28ff */
[----:B--2---:R-:W-:-:S05]  /*3480*/  IMAD.IADD R16, R11, 0x1, R12 ;  /* 0x000000010b107824 */ /* 0x004fca00078e020c */
[----:B------:R-:W-:-:S13]  /*3490*/  ISETP.GT.AND P1, PT, R7, R16, PT ;  /* 0x000000100700720c */ /* 0x000fda0003f24270 */
[----:B------:R-:W-:Y:S01]  /*34a0*/  @P1 STS [R4], R16 ;  /* 0x0000001004001388 */ /* 0x000fe20000000800 */
[----:B------:R-:W-:-:S03]  /*34b0*/  @P1 IMAD.MOV.U32 R7, RZ, RZ, R16 ;  /* 0x000000ffff071224 */ /* 0x000fc600078e0010 */
[----:B------:R0:W-:Y:S04]  /*34c0*/  LDS R12, [R13+UR8] ;  /* 0x000000080d0c7984 */ /* 0x0001e80008000800 */
[----:B------:R-:W1:Y:S01]  /*34d0*/  LDS R11, [R8+0x38] ;  /* 0x00003800080b7984 */ /* 0x000e620000000800 */
[----:B0-----:R-:W-:Y:S01]  /*34e0*/  IADD3 R13, PT, PT, R14, UR8, RZ ;  /* 0x000000080e0d7c10 */ /* 0x001fe2000fffe0ff */
[----:B-1----:R-:W-:-:S05]  /*34f0*/  IMAD.IADD R15, R11, 0x1, R12 ;  /* 0x000000010b0f7824 */ /* 0x002fca00078e020c */
        /* <DEDUP_REMOVED lines=24> */
[----:B------:R-:W-:Y:S04]  /*3680*/  LDS R12, [R13+UR8] ;  /* 0x000000080d0c7984 */ /* 0x000fe80008000800 */
[----:B------:R-:W0:Y:S02]  /*3690*/  LDS R11, [R8+0x48] ;  /* 0x00004800080b7984 */ /* 0x000e240000000800 */
[----:B0-----:R-:W-:-:S05]  /*36a0*/  IMAD.IADD R15, R11, 0x1, R12 ;  /* 0x000000010b0f7824 */ /* 0x001fca00078e020c */
[----:B------:R-:W-:-:S13]  /*36b0*/  ISETP.GT.AND P1, PT, R7, R15, PT ;  /* 0x0000000f0700720c */ /* 0x000fda0003f24270 */
[----:B------:R-:W-:Y:S01]  /*36c0*/  @P1 STS [R4], R15 ;  /* 0x0000000f04001388 */ /* 0x000fe20000000800 */
[----:B------:R-:W-:-:S03]  /*36d0*/  @P1 IMAD.MOV.U32 R7, RZ, RZ, R15 ;  /* 0x000000ffff071224 */ /* 0x000fc600078e000f */
[----:B------:R0:W-:Y:S04]  /*36e0*/  LDS R12, [R14+UR8] ;  /* 0x000000080e0c7984 */ /* 0x0001e80008000800 */
[----:B------:R-:W1:Y:S01]  /*36f0*/  LDS R11, [R8+0x4c] ;  /* 0x00004c00080b7984 */ /* 0x000e620000000800 */
[----:B0-----:R-:W-:Y:S02]  /*3700*/  VIADD R14, R9, UR8 ;  /* 0x00000008090e7c36 */ /* 0x001fe40008000000 */
        /* <DEDUP_REMOVED lines=9> */
[----:B------:R-:W-:-:S03]  /*37a0*/  @P1 MOV R7, R13 ;  /* 0x0000000d00071202 */ /* 0x000fc60000000f00 */
[----:B------:R-:W-:Y:S04]  /*37b0*/  LDS R11, [R8+0x54] ;  /* 0x00005400080b7984 */ /* 0x000fe80000000800 */
[----:B------:R1:W2:Y:S01]  /*37c0*/  LDS R12, [R9+UR8] ;  /* 0x00000008090c7984 */ /* 0x0002a20008000800 */
[----:B0-----:R-:W-:Y:S02]  /*37d0*/  VIADD R13, R14, UR8 ;  /* 0x000000080e0d7c36 */ /* 0x001fe40008000000 */
[----:B-1----:R-:W-:Y:S02]  /*37e0*/  IMAD R9, R10, 0x20, R9 ;  /* 0x000000200a097824 */ /* 0x002fe400078e0209 */
[----:B--2---:R-:W-:-:S05]  /*37f0*/  IMAD.IADD R15, R11, 0x1, R12 ;  /* 0x000000010b0f7824 */ /* 0x004fca00078e020c */
        /* <DEDUP_REMOVED lines=30> */
[----:B------:R-:W-:Y:S04]  /*39e0*/  LDS R12, [R14+UR8] ;  /* 0x000000080e0c7984 */ /* 0x000fe80008000800 */
[----:B------:R-:W0:Y:S02]  /*39f0*/  LDS R11, [R8+0x68] ;  /* 0x00006800080b7984 */ /* 0x000e240000000800 */
[----:B0-----:R-:W-:Y:S02]  /*3a00*/  IMAD.IADD R16, R11, 0x1, R12 ;  /* 0x000000010b107824 */ /* 0x001fe400078e020c */
[----:B------:R-:W-:-:S03]  /*3a10*/  VIADD R12, R14, UR8 ;  /* 0x000000080e0c7c36 */ /* 0x000fc60008000000 */
[----:B------:R-:W-:-:S13]  /*3a20*/  ISETP.GT.AND P1, PT, R7, R16, PT ;  /* 0x000000100700720c */ /* 0x000fda0003f24270 */
[----:B------:R-:W-:Y:S01]  /*3a30*/  @P1 STS [R4], R16 ;  /* 0x0000001004001388 */ /* 0x000fe20000000800 */
[----:B------:R-:W-:-:S03]  /*3a40*/  @P1 MOV R7, R16 ;  /* 0x0000001000071202 */ /* 0x000fc60000000f00 */
[----:B------:R-:W-:Y:S04]  /*3a50*/  LDS R12, [R12+UR8] ;  /* 0x000000080c0c7984 */ /* 0x000fe80008000800 */
[----:B------:R0:W1:Y:S02]  /*3a60*/  LDS R11, [R8+0x6c] ;  /* 0x00006c00080b7984 */ /* 0x0000640000000800 */
[----:B0-----:R-:W-:Y:S02]  /*3a70*/  VIADD R8, R8, 0x80 ;  /* 0x0000008008087836 */ /* 0x001fe40000000000 */
[----:B-1----:R-:W-:-:S05]  /*3a80*/  IMAD.IADD R11, R11, 0x1, R12 ;  /* 0x000000010b0b7824 */ /* 0x002fca00078e020c */
[----:B------:R-:W-:-:S13]  /*3a90*/  ISETP.GT.AND P1, PT, R7, R11, PT ;  /* 0x0000000b0700720c */ /* 0x000fda0003f24270 */
[----:B------:R2:W-:Y:S01]  /*3aa0*/  @P1 STS [R4], R11 ;  /* 0x0000000b04001388 */ /* 0x0005e20000000800 */
[----:B------:R-:W-:Y:S01]  /*3ab0*/  @P1 MOV R7, R11 ;  /* 0x0000000b00071202 */ /* 0x000fe20000000f00 */
[----:B------:R-:W-:Y:S06]  /*3ac0*/  BRA.U !UP0, `(.L_x_21) ;  /* 0xfffffff1087c7547 */ /* 0x000fec000b83ffff */
.L_x_20:
[----:B------:R-:W-:-:S04]  /*3ad0*/  UIADD3 UR9, UPT, UPT, -UR5, URZ, URZ ;  /* 0x000000ff05097290 */ /* 0x000fc8000fffe1ff */
[----:B------:R-:W-:-:S09]  /*3ae0*/  UISETP.GT.AND UP0, UPT, UR9, 0x8, UPT ;  /* 0x000000080900788c */ /* 0x000fd2000bf04270 */
[----:B------:R-:W-:Y:S05]  /*3af0*/  BRA.U !UP0, `(.L_x_22) ;  /* 0x0000000508d07547 */ /* 0x000fea000b800000 */
[----:B------:R-:W-:Y:S01]  /*3b00*/  LDS R10, [R8+-0x10] ;  /* 0xfffff000080a7984 */ /* 0x000fe20000000800 */
[----:B------:R-:W-:Y:S01]  /*3b10*/  VIADD R13, R9, UR8 ;  /* 0x00000008090d7c36 */ /* 0x000fe20008000000 */
[----:B------:R-:W-:Y:S02]  /*3b20*/  UIADD3 UR5, UPT, UPT, UR5, 0x8, URZ ;  /* 0x0000000805057890 */ /* 0x000fe4000fffe0ff */
[----:B0-2---:R-:W0:Y:S02]  /*3b30*/  LDS R11, [R9] ;  /* 0x00000000090b7984 */ /* 0x005e240000000800 */
[----:B------:R-:W-:Y:S01]  /*3b40*/  UIADD3 UR5, UPT, UPT, UR5, 0x8, URZ ;  /* 0x0000000805057890 */ /* 0x000fe2000fffe0ff */
[----:B0-----:R-:W-:-:S05]  /*3b50*/  IMAD.IADD R12, R10, 0x1, R11 ;  /* 0x000000010a0c7824 */ /* 0x001fca00078e020b */
[----:B------:R-:W-:-:S13]  /*3b60*/  ISETP.GT.AND P0, PT, R7, R12, PT ;  /* 0x0000000c0700720c */ /* 0x000fda0003f04270 */
[----:B------:R0:W-:Y:S01]  /*3b70*/  @P0 STS [R4], R12 ;  /* 0x0000000c04000388 */ /* 0x0001e20000000800 */
[----:B------:R-:W-:-:S03]  /*3b80*/  @P0 MOV R7, R12 ;  /* 0x0000000c00070202 */ /* 0x000fc60000000f00 */
[----:B------:R-:W-:Y:S04]  /*3b90*/  LDS R10, [R8+-0xc] ;  /* 0xfffff400080a7984 */ /* 0x000fe80000000800 */
[----:B------:R-:W1:Y:S01]  /*3ba0*/  LDS R11, [R9+UR8] ;  /* 0x00000008090b7984 */ /* 0x000e620008000800 */
[----:B0-----:R-:W-:Y:S02]  /*3bb0*/  VIADD R12, R13, UR8 ;  /* 0x000000080d0c7c36 */ /* 0x001fe40008000000 */
[----:B-1----:R-:W-:-:S05]  /*3bc0*/  IMAD.IADD R14, R10, 0x1, R11 ;  /* 0x000000010a0e7824 */ /* 0x002fca00078e020b */
[----:B------:R-:W-:-:S13]  /*3bd0*/  ISETP.GT.AND P0, PT, R7, R14, PT ;  /* 0x0000000e0700720c */ /* 0x000fda0003f04270 */
[----:B------:R-:W-:Y:S01]  /*3be0*/  @P0 STS [R4], R14 ;  /* 0x0000000e04000388 */ /* 0x000fe20000000800 */
[----:B------:R-:W-:-:S03]  /*3bf0*/  @P0 MOV R7, R14 ;  /* 0x0000000e00070202 */ /* 0x000fc60000000f00 */
[----:B------:R0:W-:Y:S04]  /*3c00*/  LDS R11, [R13+UR8] ;  /* 0x000000080d0b7984 */ /* 0x0001e80008000800 */
[----:B------:R-:W1:Y:S01]  /*3c10*/  LDS R10, [R8+-0x8] ;  /* 0xfffff800080a7984 */ /* 0x000e620000000800 */
        /* <DEDUP_REMOVED lines=13> */
[----:B------:R-:W1:Y:S01]  /*3cf0*/  LDS R10, [R8] ;  /* 0x00000000080a7984 */ /* 0x000e620000000800 */
[----:B0-----:R-:W-:Y:S02]  /*3d00*/  VIADD R13, R12, UR8 ;  /* 0x000000080c0d7c36 */ /* 0x001fe40008000000 */
[----:B-1----:R-:W-:-:S05]  /*3d10*/  IMAD.IADD R15, R10, 0x1, R11 ;  /* 0x000000010a0f7824 */ /* 0x002fca00078e020b */
[----:B------:R-:W-:-:S13]  /*3d20*/  ISETP.GT.AND P0, PT, R7, R15, PT ;  /* 0x0000000f0700720c */ /* 0x000fda0003f04270 */
[----:B------:R0:W-:Y:S01]  /*3d30*/  @P0 STS [R4], R15 ;  /* 0x0000000f04000388 */ /* 0x0001e20000000800 */
[----:B------:R-:W-:-:S03]  /*3d40*/  @P0 MOV R7, R15 ;  /* 0x0000000f00070202 */ /* 0x000fc60000000f00 */
[----:B------:R-:W-:Y:S04]  /*3d50*/  LDS R11, [R12+UR8] ;  /* 0x000000080c0b7984 */ /* 0x000fe80008000800 */
        /* <DEDUP_REMOVED lines=15> */
[----:B------:R-:W-:-:S03]  /*3e50*/  IMAD.U32 R10, RZ, RZ, UR6 ;  /* 0x00000006ff0a7e24 */ /* 0x000fc6000f8e00ff */
[----:B------:R-:W-:Y:S02]  /*3e60*/  ISETP.GT.AND P0, PT, R7, R14, PT ;  /* 0x0000000e0700720c */ /* 0x000fe40003f04270 */
[----:B------:R-:W-:-:S11]  /*3e70*/  LEA R9, R10, R9, 0x5 ;  /* 0x000000090a097211 */ /* 0x000fd600078e28ff */
[----:B------:R0:W-:Y:S01]  /*3e80*/  @P0 STS [R4], R14 ;  /* 0x0000000e04000388 */ /* 0x0001e20000000800 */
[----:B------:R-:W-:-:S03]  /*3e90*/  @P0 IMAD.MOV.U32 R7, RZ, RZ, R14 ;  /* 0x000000ffff070224 */ /* 0x000fc600078e000e */
[----:B------:R-:W-:Y:S04]  /*3ea0*/  LDS R11, [R8+0x10] ;  /* 0x00001000080b7984 */ /* 0x000fe80000000800 */
[----:B------:R-:W1:Y:S01]  /*3eb0*/  LDS R12, [R9] ;  /* 0x00000000090c7984 */ /* 0x000e620000000800 */
[----:B0-----:R-:W-:Y:S02]  /*3ec0*/  VIADD R14, R9, UR8 ;  /* 0x00000008090e7c36 */ /* 0x001fe40008000000 */
[----:B-1----:R-:W-:-:S05]  /*3ed0*/  IMAD.IADD R13, R11, 0x1, R12 ;  /* 0x000000010b0d7824 */ /* 0x002fca00078e020c */
[----:B------:R-:W-:-:S13]  /*3ee0*/  ISETP.GT.AND P0, PT, R7, R13, PT ;  /* 0x0000000d0700720c */ /* 0x000fda0003f04270 */
[----:B------:R0:W-:Y:S01]  /*3ef0*/  @P0 STS [R4], R13 ;  /* 0x0000000d04000388 */ /* 0x0001e20000000800 */
[----:B------:R-:W-:-:S03]  /*3f00*/  @P0 MOV R7, R13 ;  /* 0x0000000d00070202 */ /* 0x000fc60000000f00 */
[----:B------:R-:W-:Y:S04]  /*3f10*/  LDS R11, [R8+0x14] ;  /* 0x00001400080b7984 */ /* 0x000fe80000000800 */
[----:B------:R1:W2:Y:S01]  /*3f20*/  LDS R12, [R9+UR8] ;  /* 0x00000008090c7984 */ /* 0x0002a20008000800 */
[----:B0-----:R-:W-:Y:S01]  /*3f30*/  VIADD R13, R14, UR8 ;  /* 0x000000080e0d7c36 */ /* 0x001fe20008000000 */
[----:B-1----:R-:W-:Y:S01]  /*3f40*/  LEA R9, R10, R9, 0x5 ;  /* 0x000000090a097211 */ /* 0x002fe200078e28ff */
        /* <DEDUP_REMOVED lines=37> */
[----:B------:R-:W-:Y:S02]  /*41a0*/  @P0 MOV R7, R16 ;  /* 0x0000001000070202 */ /* 0x000fe40000000f00 */
[----:B------:R-:W-:Y:S01]  /*41b0*/  PLOP3.LUT P0, PT, PT, PT, PT, 0x8, 0x80 ;  /* 0x000000000080781c */ /* 0x000fe20003f0e170 */
[----:B------:R-:W-:Y:S04]  /*41c0*/  LDS R12, [R12+UR8] ;  /* 0x000000080c0c7984 */ /* 0x000fe80008000800 */
[----:B------:R-:W0:Y:S02]  /*41d0*/  LDS R11, [R8+0x2c] ;  /* 0x00002c00080b7984 */ /* 0x000e240000000800 */
[----:B0-----:R-:W-:-:S02]  /*41e0*/  IMAD.IADD R13, R11, 0x1, R12 ;  /* 0x000000010b0d7824 */ /* 0x001fc400078e020c */
[----:B------:R-:W-:-:S03]  /*41f0*/  VIADD R11, R8, 0x20 ;  /* 0x00000020080b7836 */ /* 0x000fc60000000000 */
[----:B------:R-:W-:Y:S01]  /*4200*/  ISETP.GT.AND P1, PT, R7, R13, PT ;  /* 0x0000000d0700720c */ /* 0x000fe20003f24270 */
[----:B------:R-:W-:-:S12]  /*4210*/  VIADD R8, R11, 0x20 ;  /* 0x000000200b087836 */ /* 0x000fd80000000000 */
[----:B------:R1:W-:Y:S01]  /*4220*/  @P1 STS [R4], R13 ;  /* 0x0000000d04001388 */ /* 0x0003e20000000800 */
[----:B------:R-:W-:-:S07]  /*4230*/  @P1 IMAD.MOV.U32 R7, RZ, RZ, R13 ;  /* 0x000000ffff071224 */ /* 0x000fce00078e000d */
.L_x_22:
[----:B------:R-:W-:-:S13]  /*4240*/  ISETP.EQ.AND P1, PT, RZ, UR5, PT ;  /* 0x00000005ff007c0c */ /* 0x000fda000bf22270 */
[----:B------:R-:W-:Y:S05]  /*4250*/  @!P0 BRA P1, `(.L_x_18) ;  /* 0x0000000000f88947 */ /* 0x000fea0000800000 */
.L_x_19:
[----:B------:R-:W3:Y:S01]  /*4260*/  LDCU UR6, c[0x0][0x388] ;  /* 0x00007100ff0677ac */ /* 0x000ee20008000800 */
[----:B------:R-:W-:Y:S01]  /*4270*/  NOP ;  /* 0x0000000000007918 */ /* 0x000fe20000000000 */
.L_x_23:
[----:B----4-:R-:W-:Y:S01]  /*4280*/  LDS R10, [R8+-0x10] ;  /* 0xfffff000080a7984 */ /* 0x010fe20000000800 */
[----:B-1----:R-:W-:Y:S01]  /*4290*/  IADD3 R13, PT, PT, R9, UR8, RZ ;  /* 0x00000008090d7c10 */ /* 0x002fe2000fffe0ff */
[----:B------:R-:W-:Y:S02]  /*42a0*/  UIADD3 UR5, UPT, UPT, UR5, 0x8, URZ ;  /* 0x0000000805057890 */ /* 0x000fe4000fffe0ff */
[----:B0-2---:R-:W0:Y:S02]  /*42b0*/  LDS R11, [R9] ;  /* 0x00000000090b7984 */ /* 0x005e240000000800 */
[----:B------:R-:W-:Y:S01]  /*42c0*/  UISETP.NE.AND UP0, UPT, UR5, URZ, UPT ;  /* 0x000000ff0500728c */ /* 0x000fe2000bf05270 */
[----:B0-----:R-:W-:-:S04]  /*42d0*/  IADD3 R12, PT, PT, R10, R11, RZ ;  /* 0x0000000b0a0c7210 */ /* 0x001fc80007ffe0ff */
[----:B------:R-:W-:-:S13]  /*42e0*/  ISETP.GT.AND P0, PT, R7, R12, PT ;  /* 0x0000000c0700720c */ /* 0x000fda0003f04270 */
[----:B------:R0:W-:Y:S01]  /*42f0*/  @P0 STS [R4], R12 ;  /* 0x0000000c04000388 */ /* 0x0001e20000000800 */
[----:B------:R-:W-:-:S03]  /*4300*/  @P0 IMAD.MOV.U32 R7, RZ, RZ, R12 ;  /* 0x000000ffff070224 */ /* 0x000fc600078e000c */
[----:B------:R-:W-:Y:S04]  /*4310*/  LDS R10, [R8+-0xc] ;  /* 0xfffff400080a7984 */ /* 0x000fe80000000800 */
[----:B------:R-:W1:Y:S01]  /*4320*/  LDS R11, [R9+UR8] ;  /* 0x00000008090b7984 */ /* 0x000e620008000800 */
[----:B0-----:R-:W-:Y:S01]  /*4330*/  IADD3 R12, PT, PT, R13, UR8, RZ ;  /* 0x000000080d0c7c10 */ /* 0x001fe2000fffe0ff */
[----:B-1----:R-:W-:-:S05]  /*4340*/  IMAD.IADD R14, R10, 0x1, R11 ;  /* 0x000000010a0e7824 */ /* 0x002fca00078e020b */
[----:B------:R-:W-:-:S13]  /*4350*/  ISETP.GT.AND P0, PT, R7, R14, PT ;  /* 0x0000000e0700720c */ /* 0x000fda0003f04270 */
[----:B------:R-:W-:Y:S01]  /*4360*/  @P0 STS [R4], R14 ;  /* 0x0000000e04000388 */ /* 0x000fe20000000800 */
[----:B------:R-:W-:-:S03]  /*4370*/  @P0 IMAD.MOV.U32 R7, RZ, RZ, R14 ;  /* 0x000000ffff070224 */ /* 0x000fc600078e000e */
[----:B------:R0:W-:Y:S04]  /*4380*/  LDS R11, [R13+UR8] ;  /* 0x000000080d0b7984 */ /* 0x0001e80008000800 */
[----:B------:R-:W1:Y:S01]  /*4390*/  LDS R10, [R8+-0x8] ;  /* 0xfffff800080a7984 */ /* 0x000e620000000800 */
        /* <DEDUP_REMOVED lines=13> */
[----:B------:R-:W1:Y:S01]  /*4470*/  LDS R10, [R8] ;  /* 0x00000000080a7984 */ /* 0x000e620000000800 */
[----:B0-----:R-:W-:Y:S01]  /*4480*/  IADD3 R13, PT, PT, R12, UR8, RZ ;  /* 0x000000080c0d7c10 */ /* 0x001fe2000fffe0ff */
[----:B-1----:R-:W-:-:S05]  /*4490*/  IMAD.IADD R15, R10, 0x1, R11 ;  /* 0x000000010a0f7824 */ /* 0x002fca00078e020b */
[----:B------:R-:W-:-:S13]  /*44a0*/  ISETP.GT.AND P0, PT, R7, R15, PT ;  /* 0x0000000f0700720c */ /* 0x000fda0003f04270 */
[----:B------:R-:W-:Y:S01]  /*44b0*/  @P0 STS [R4], R15 ;  /* 0x0000000f04000388 */ /* 0x000fe20000000800 */
[----:B------:R-:W-:-:S03]  /*44c0*/  @P0 IMAD.MOV.U32 R7, RZ, RZ, R15 ;  /* 0x000000ffff070224 */ /* 0x000fc600078e000f */
[----:B------:R3:W-:Y:S04]  /*44d0*/  LDS R11, [R12+UR8] ;  /* 0x000000080c0b7984 */ /* 0x0007e80008000800 */
[----:B------:R-:W0:Y:S01]  /*44e0*/  LDS R10, [R8+0x4] ;  /* 0x00000400080a7984 */ /* 0x000e220000000800 */
[----:B---3--:R-:W-:-:S05]  /*44f0*/  MOV R12, UR6 ;  /* 0x00000006000c7c02 */ /* 0x008fca0008000f00 */
[----:B------:R-:W-:Y:S02]  /*4500*/  IMAD R9, R12, 0x20, R9 ;  /* 0x000000200c097824 */ /* 0x000fe400078e0209 */
[----:B0-----:R-:W-:-:S05]  /*4510*/  IMAD.IADD R14, R10, 0x1, R11 ;  /* 0x000000010a0e7824 */ /* 0x001fca00078e020b */
[----:B------:R-:W-:-:S13]  /*4520*/  ISETP.GT.AND P0, PT, R7, R14, PT ;  /* 0x0000000e0700720c */ /* 0x000fda0003f04270 */
[----:B------:R-:W-:Y:S01]  /*4530*/  @P0 STS [R4], R14 ;  /* 0x0000000e04000388 */ /* 0x000fe20000000800 */
[----:B------:R-:W-:-:S03]  /*4540*/  @P0 IMAD.MOV.U32 R7, RZ, RZ, R14 ;  /* 0x000000ffff070224 */ /* 0x000fc600078e000e */
[----:B------:R-:W-:Y:S04]  /*4550*/  LDS R11, [R13+UR8] ;  /* 0x000000080d0b7984 */ /* 0x000fe80008000800 */
[----:B------:R-:W0:Y:S02]  /*4560*/  LDS R10, [R8+0x8] ;  /* 0x00000800080a7984 */ /* 0x000e240000000800 */
[----:B0-----:R-:W-:Y:S01]  /*4570*/  IMAD.IADD R15, R10, 0x1, R11 ;  /* 0x000000010a0f7824 */ /* 0x001fe200078e020b */
[----:B------:R-:W-:-:S04]  /*4580*/  IADD3 R11, PT, PT, R13, UR8, RZ ;  /* 0x000000080d0b7c10 */ /* 0x000fc8000fffe0ff */
[----:B------:R-:W-:-:S13]  /*4590*/  ISETP.GT.AND P0, PT, R7, R15, PT ;  /* 0x0000000f0700720c */ /* 0x000fda0003f04270 */
[----:B------:R-:W-:Y:S01]  /*45a0*/  @P0 STS [R4], R15 ;  /* 0x0000000f04000388 */ /* 0x000fe20000000800 */
[----:B------:R-:W-:-:S03]  /*45b0*/  @P0 IMAD.MOV.U32 R7, RZ, RZ, R15 ;  /* 0x000000ffff070224 */ /* 0x000fc600078e000f */
[----:B------:R-:W-:Y:S04]  /*45c0*/  LDS R11, [R11+UR8] ;  /* 0x000000080b0b7984 */ /* 0x000fe80008000800 */
[----:B------:R0:W1:Y:S02]  /*45d0*/  LDS R10, [R8+0xc] ;  /* 0x00000c00080a7984 */ /* 0x0000640000000800 */
[----:B0-----:R-:W-:Y:S01]  /*45e0*/  IADD3 R8, PT, PT, R8, 0x20, RZ ;  /* 0x0000002008087810 */ /* 0x001fe20007ffe0ff */
[----:B-1----:R-:W-:-:S05]  /*45f0*/  IMAD.IADD R10, R10, 0x1, R11 ;  /* 0x000000010a0a7824 */ /* 0x002fca00078e020b */
[----:B------:R-:W-:-:S13]  /*4600*/  ISETP.GT.AND P0, PT, R7, R10, PT ;  /* 0x0000000a0700720c */ /* 0x000fda0003f04270 */
[----:B------:R4:W-:Y:S01]  /*4610*/  @P0 STS [R4], R10 ;  /* 0x0000000a04000388 */ /* 0x0009e20000000800 */
[----:B------:R-:W-:Y:S01]  /*4620*/  @P0 IMAD.MOV.U32 R7, RZ, RZ, R10 ;  /* 0x000000ffff070224 */ /* 0x000fe200078e000a */
[----:B------:R-:W-:Y:S06]  /*4630*/  BRA.U UP0, `(.L_x_23) ;  /* 0xfffffffd00107547 */ /* 0x000fec000b83ffff */
.L_x_18:
[----:B------:R-:W-:-:S09]  /*4640*/  UISETP.NE.AND UP0, UPT, UR12, URZ, UPT ;  /* 0x000000ff0c00728c */ /* 0x000fd2000bf05270 */
[----:B------:R-:W-:Y:S05]  /*4650*/  BRA.U !UP0, `(.L_x_7) ;  /* 0x0000000508207547 */ /* 0x000fea000b800000 */
[----:B------:R-:W-:Y:S02]  /*4660*/  UISETP.GE.U32.AND UP0, UPT, UR12, 0x4, UPT ;  /* 0x000000040c00788c */ /* 0x000fe4000bf06070 */
[----:B------:R-:W-:-:S04]  /*4670*/  ULOP3.LUT UR5, UR6, 0x3, URZ, 0xc0, !UPT ;  /* 0x0000000306057892 */ /* 0x000fc8000f8ec0ff */
[----:B------:R-:W-:-:S03]  /*4680*/  UISETP.NE.AND UP1, UPT, UR5, URZ, UPT ;  /* 0x000000ff0500728c */ /* 0x000fc6000bf25270 */
[----:B------:R-:W-:Y:S08]  /*4690*/  BRA.U !UP0, `(.L_x_24) ;  /* 0x0000000108847547 */ /* 0x000ff0000b800000 */
[----:B------:R-:W-:Y:S01]  /*46a0*/  IMAD.IADD R8, R5, 0x1, R6 ;  /* 0x0000000105087824 */ /* 0x000fe200078e0206 */
[----:B------:R-:W-:Y:S01]  /*46b0*/  MOV R16, UR6 ;  /* 0x0000000600107c02 */ /* 0x000fe20008000f00 */
[C---:B------:R-:W-:Y:S02]  /*46c0*/  IMAD R9, R6.reuse, UR6, R0 ;  /* 0x0000000606097c24 */ /* 0x040fe4000f8e0200 */
[----:B------:R-:W-:Y:S01]  /*46d0*/  VIADD R6, R6, 0x4 ;  /* 0x0000000406067836 */ /* 0x000fe20000000000 */
[----:B----4-:R-:W-:Y:S02]  /*46e0*/  LEA R10, R8, UR7, 0x2 ;  /* 0x00000007080a7c11 */ /* 0x010fe4000f8e10ff */
[----:B0-2---:R-:W-:-:S03]  /*46f0*/  LEA R11, R9, UR4, 0x2 ;  /* 0x00000004090b7c11 */ /* 0x005fc6000f8e10ff */
[----:B------:R-:W-:Y:S02]  /*4700*/  LDS R8, [R10] ;  /* 0x000000000a087984 */ /* 0x000fe40000000800 */
[C---:B-1----:R-:W-:Y:S02]  /*4710*/  IMAD R13, R16.reuse, 0x4, R11 ;  /* 0x00000004100d7824 */ /* 0x042fe400078e020b */
[----:B------:R0:W1:Y:S02]  /*4720*/  LDS R9, [R11] ;  /* 0x000000000b097984 */ /* 0x0000640000000800 */
[----:B0-----:R-:W-:Y:S02]  /*4730*/  IMAD R11, R16, 0x4, R13 ;  /* 0x00000004100b7824 */ /* 0x001fe400078e020d */
[----:B-1----:R-:W-:-:S05]  /*4740*/  IMAD.IADD R12, R8, 0x1, R9 ;  /* 0x00000001080c7824 */ /* 0x002fca00078e0209 */
[----:B------:R-:W-:-:S13]  /*4750*/  ISETP.GT.AND P0, PT, R7, R12, PT ;  /* 0x0000000c0700720c */ /* 0x000fda0003f04270 */
[----:B------:R-:W-:Y:S01]  /*4760*/  @P0 STS [R4], R12 ;  /* 0x0000000c04000388 */ /* 0x000fe20000000800 */
[----:B------:R-:W-:-:S03]  /*4770*/  @P0 IMAD.MOV.U32 R7, RZ, RZ, R12 ;  /* 0x000000ffff070224 */ /* 0x000fc600078e000c */
[----:B------:R-:W-:Y:S04]  /*4780*/  LDS R8, [R10+0x4] ;  /* 0x000004000a087984 */ /* 0x000fe80000000800 */
[----:B------:R-:W0:Y:S02]  /*4790*/  LDS R9, [R13] ;  /* 0x000000000d097984 */ /* 0x000e240000000800 */
[----:B0-----:R-:W-:-:S04]  /*47a0*/  IADD3 R14, PT, PT, R8, R9, RZ ;  /* 0x00000009080e7210 */ /* 0x001fc80007ffe0ff */
[----:B------:R-:W-:-:S13]  /*47b0*/  ISETP.GT.AND P0, PT, R7, R14, PT ;  /* 0x0000000e0700720c */ /* 0x000fda0003f04270 */
[----:B------:R-:W-:Y:S01]  /*47c0*/  @P0 STS [R4], R14 ;  /* 0x0000000e04000388 */ /* 0x000fe20000000800 */
[----:B------:R-:W-:-:S03]  /*47d0*/  @P0 IMAD.MOV.U32 R7, RZ, RZ, R14 ;  /* 0x000000ffff070224 */ /* 0x000fc600078e000e */
[----:B------:R-:W-:Y:S04]  /*47e0*/  LDS R9, [R11] ;  /* 0x000000000b097984 */ /* 0x000fe80000000800 */
[----:B------:R-:W0:Y:S02]  /*47f0*/  LDS R8, [R10+0x8] ;  /* 0x000008000a087984 */ /* 0x000e240000000800 */
[----:B0-----:R-:W-:Y:S01]  /*4800*/  IADD3 R12, PT, PT, R8, R9, RZ ;  /* 0x00000009080c7210 */ /* 0x001fe20007ffe0ff */
[----:B------:R-:W-:-:S03]  /*4810*/  IMAD R9, R16, 0x4, R11 ;  /* 0x0000000410097824 */ /* 0x000fc600078e020b */
        /* <DEDUP_REMOVED lines=9> */
.L_x_24:
[----:B------:R-:W-:Y:S05]  /*48b0*/  BRA.U !UP1, `(.L_x_7) ;  /* 0x0000000109887547 */ /* 0x000fea000b800000 */
[----:B------:R-:W-:Y:S02]  /*48c0*/  UISETP.NE.AND UP0, UPT, UR5, 0x1, UPT ;  /* 0x000000010500788c */ /* 0x000fe4000bf05270 */
[----:B------:R-:W-:-:S04]  /*48d0*/  ULOP3.LUT UR8, UR6, 0x1, URZ, 0xc0, !UPT ;  /* 0x0000000106087892 */ /* 0x000fc8000f8ec0ff */
[----:B------:R-:W-:-:S03]  /*48e0*/  UISETP.NE.U32.AND UP1, UPT, UR8, 0x1, UPT ;  /* 0x000000010800788c */ /* 0x000fc6000bf25070 */
[----:B------:R-:W-:Y:S08]  /*48f0*/  BRA.U !UP0, `(.L_x_25) ;  /* 0x00000001084c7547 */ /* 0x000ff0000b800000 */
[C---:B------:R-:W-:Y:S01]  /*4900*/  IMAD R9, R6.reuse, UR6, R0 ;  /* 0x0000000606097c24 */ /* 0x040fe2000f8e0200 */
[----:B---3--:R-:W-:Y:S02]  /*4910*/  IADD3 R8, PT, PT, R5, R6, RZ ;  /* 0x0000000605087210 */ /* 0x008fe40007ffe0ff */
[----:B------:R-:W-:Y:S02]  /*4920*/  IADD3 R6, PT, PT, R6, 0x2, RZ ;  /* 0x0000000206067810 */ /* 0x000fe40007ffe0ff */
[----:B0-2---:R-:W-:Y:S02]  /*4930*/  LEA R11, R8, UR7, 0x2 ;  /* 0x00000007080b7c11 */ /* 0x005fe4000f8e10ff */
[----:B------:R-:W-:-:S03]  /*4940*/  LEA R12, R9, UR4, 0x2 ;  /* 0x00000004090c7c11 */ /* 0x000fc6000f8e10ff */
[----:B------:R-:W-:Y:S04]  /*4950*/  LDS R8, [R11] ;  /* 0x000000000b087984 */ /* 0x000fe80000000800 */
[----:B------:R-:W4:Y:S02]  /*4960*/  LDS R9, [R12] ;  /* 0x000000000c097984 */ /* 0x000f240000000800 */
[----:B----4-:R-:W-:Y:S02]  /*4970*/  IMAD.IADD R10, R8, 0x1, R9 ;  /* 0x00000001080a7824 */ /* 0x010fe400078e0209 */
[----:B------:R-:W-:-:S03]  /*4980*/  IMAD.U32 R9, RZ, RZ, UR6 ;  /* 0x00000006ff097e24 */ /* 0x000fc6000f8e00ff */
[----:B-1----:R-:W-:Y:S02]  /*4990*/  ISETP.GT.AND P0, PT, R7, R10, PT ;  /* 0x0000000a0700720c */ /* 0x002fe40003f04270 */
[----:B------:R-:W-:-:S11]  /*49a0*/  LEA R9, R9, R12, 0x2 ;  /* 0x0000000c09097211 */ /* 0x000fd600078e10ff */
[----:B------:R-:W-:Y:S01]  /*49b0*/  @P0 STS [R4], R10 ;  /* 0x0000000a04000388 */ /* 0x000fe20000000800 */
[----:B------:R-:W-:-:S03]  /*49c0*/  @P0 IMAD.MOV.U32 R7, RZ, RZ, R10 ;  /* 0x000000ffff070224 */ /* 0x000fc600078e000a */
[----:B------:R-:W-:Y:S04]  /*49d0*/  LDS R8, [R11+0x4] ;  /* 0x000004000b087984 */ /* 0x000fe80000000800 */
[----:B------:R-:W0:Y:S02]  /*49e0*/  LDS R9, [R9] ;  /* 0x0000000009097984 */ /* 0x000e240000000800 */
[----:B0-----:R-:W-:-:S05]  /*49f0*/  IMAD.IADD R8, R8, 0x1, R9 ;  /* 0x0000000108087824 */ /* 0x001fca00078e0209 */
[----:B------:R-:W-:-:S13]  /*4a00*/  ISETP.GT.AND P0, PT, R7, R8, PT ;  /* 0x000000080700720c */ /* 0x000fda0003f04270 */
[----:B------:R0:W-:Y:S01]  /*4a10*/  @P0 STS [R4], R8 ;  /* 0x0000000804000388 */ /* 0x0001e20000000800 */
[----:B------:R-:W-:-:S07]  /*4a20*/  @P0 IMAD.MOV.U32 R7, RZ, RZ, R8 ;  /* 0x000000ffff070224 */ /* 0x000fce00078e0008 */
.L_x_25:
[----:B------:R-:W-:Y:S05]  /*4a30*/  BRA.U UP1, `(.L_x_7) ;  /* 0x0000000101287547 */ /* 0x000fea000b800000 */
[----:B------:R-:W-:Y:S02]  /*4a40*/  IMAD.IADD R5, R5, 0x1, R6 ;  /* 0x0000000105057824 */ /* 0x000fe400078e0206 */
[----:B------:R-:W-:-:S03]  /*4a50*/  IMAD R0, R6, UR6, R0 ;  /* 0x0000000606007c24 */ /* 0x000fc6000f8e0200 */
[----:B------:R-:W-:Y:S02]  /*4a60*/  LEA R5, R5, UR7, 0x2 ;  /* 0x0000000705057c11 */ /* 0x000fe4000f8e10ff */
[----:B------:R-:W-:-:S04]  /*4a70*/  LEA R0, R0, UR4, 0x2 ;  /* 0x0000000400007c11 */ /* 0x000fc8000f8e10ff */
[----:B------:R-:W-:Y:S04]  /*4a80*/  LDS R5, [R5] ;  /* 0x0000000005057984 */ /* 0x000fe80000000800 */
[----:B------:R-:W5:Y:S02]  /*4a90*/  LDS R0, [R0] ;  /* 0x0000000000007984 */ /* 0x000f640000000800 */
[----:B-----5:R-:W-:-:S04]  /*4aa0*/  IADD3 R6, PT, PT, R5, R0, RZ ;  /* 0x0000000005067210 */ /* 0x020fc80007ffe0ff */
[----:B-1----:R-:W-:-:S13]  /*4ab0*/  ISETP.GT.AND P0, PT, R7, R6, PT ;  /* 0x000000060700720c */ /* 0x002fda0003f04270 */
[----:B------:R1:W-:Y:S01]  /*4ac0*/  @P0 STS [R4], R6 ;  /* 0x0000000604000388 */ /* 0x0003e20000000800 */
[----:B------:R-:W-:-:S07]  /*4ad0*/  @P0 IMAD.MOV.U32 R7, RZ, RZ, R6 ;  /* 0x000000ffff070224 */ /* 0x000fce00078e0006 */
.L_x_7:
[----:B-1----:R-:W-:Y:S01]  /*4ae0*/  STG.E desc[UR10][R2.64], R7 ;  /* 0x0000000702007986 */ /* 0x002fe2000c10190a */
[----:B------:R-:W-:Y:S05]  /*4af0*/  EXIT ;  /* 0x000000000000794d */ /* 0x000fea0003800000 */
.L_x_26:
        /* <DEDUP_REMOVED lines=16> */
.L_x_33:


//--------------------- .text._Z11APSP_phase1Piiiim --------------------------
	.section	.text._Z11APSP_phase1Piiiim,"ax",@progbits
	.align	128
        .global         _Z11APSP_phase1Piiiim
        .type           _Z11APSP_phase1Piiiim,@function
        .size           _Z11APSP_phase1Piiiim,(.L_x_34 - _Z11APSP_phase1Piiiim)
        .other          _Z11APSP_phase1Piiiim,@"STO_CUDA_ENTRY STV_DEFAULT"
_Z11APSP_phase1Piiiim:
.text._Z11APSP_phase1Piiiim:
[----:B------:R-:W-:Y:S01]  /*0000*/  LDC R1, c[0x0][0x37c] ;  /* 0x0000df00ff017b82 */ /* 0x000fe20000000800 */
[----:B------:R-:W0:Y:S01]  /*0010*/  S2R R8, SR_TID.Y ;  /* 0x0000000000087919 */ /* 0x000e220000002200 */
[----:B------:R-:W1:Y:S06]  /*0020*/  LDCU.64 UR6, c[0x0][0x388] ;  /* 0x00007100ff0677ac */ /* 0x000e6c0008000a00 */
[----:B------:R-:W2:Y:S01]  /*0030*/  LDC.64 R2, c[0x0][0x380] ;  /* 0x0000e000ff027b82 */ /* 0x000ea20000000a00 */
[----:B------:R-:W3:Y:S01]  /*0040*/  S2R R0, SR_TID.X ;  /* 0x0000000000007919 */ /* 0x000ee20000002100 */
[----:B------:R-:W2:Y:S01]  /*0050*/  LDCU.64 UR4, c[0x0][0x398] ;  /* 0x00007300ff0477ac */ /* 0x000ea20008000a00 */
[----:B------:R-:W4:Y:S01]  /*0060*/  LDCU UR8, c[0x0][0x390] ;  /* 0x00007200ff0877ac */ /* 0x000f220008000800 */
[----:B-1----:R-:W-:-:S04]  /*0070*/  IMAD.U32 R5, RZ, RZ, UR6 ;  /* 0x00000006ff057e24 */ /* 0x002fc8000f8e00ff */
[----:B0-----:R-:W-:-:S04]  /*0080*/  IMAD R7, R5, UR7, R8 ;  /* 0x0000000705077c24 */ /* 0x001fc8000f8e0208 */
[----:B--2---:R-:W-:Y:S01]  /*0090*/  IMAD.WIDE.U32 R2, R7, UR4, R2 ;  /* 0x0000000407027c25 */ /* 0x004fe2000f8e0002 */
[----:B------:R-:W-:-:S05]  /*00a0*/  SHF.R.S32.HI R4, RZ, 0x1f, R7 ;  /* 0x0000001fff047819 */ /* 0x000fca0000011407 */
[----:B------:R-:W-:Y:S02]  /*00b0*/  IMAD R6, R4, UR4, RZ ;  /* 0x0000000404067c24 */ /* 0x000fe4000f8e02ff */
[----:B---3--:R-:W-:Y:S01]  /*00c0*/  IMAD R4, R5, UR7, R0 ;  /* 0x0000000705047c24 */ /* 0x008fe2000f8e0200 */
[----:B------:R-:W0:Y:S01]  /*00d0*/  LDCU.64 UR6, c[0x0][0x358] ;  /* 0x00006b00ff0677ac */ /* 0x000e220008000a00 */
[----:B------:R-:W-:-:S03]  /*00e0*/  IMAD R9, R7, UR5, R6 ;  /* 0x0000000507097c24 */ /* 0x000fc6000f8e0206 */
[----:B------:R-:W-:Y:S01]  /*00f0*/  VIMNMX R6, PT, PT, R7, R4, !PT ;  /* 0x0000000407067248 */ /* 0x000fe20007fe0100 */
[----:B------:R-:W-:Y:S02]  /*0100*/  IMAD.IADD R3, R3, 0x1, R9 ;  /* 0x0000000103037824 */ /* 0x000fe400078e0209 */
[----:B------:R-:W-:Y:S01]  /*0110*/  IMAD.MOV.U32 R9, RZ, RZ, 0x3b9aca00 ;  /* 0x3b9aca00ff097424 */ /* 0x000fe200078e00ff */
[----:B----4-:R-:W-:Y:S01]  /*0120*/  ISETP.GE.AND P0, PT, R6, UR8, PT ;  /* 0x0000000806007c0c */ /* 0x010fe2000bf06270 */
[----:B------:R-:W-:-:S12]  /*0130*/  IMAD.WIDE R2, R4, 0x4, R2 ;  /* 0x0000000404027825 */ /* 0x000fd800078e0202 */
[----:B0-----:R-:W2:Y:S01]  /*0140*/  @!P0 LDG.E R9, desc[UR6][R2.64] ;  /* 0x0000000602098981 */ /* 0x001ea2000c1e1900 */
[----:B------:R-:W0:Y:S01]  /*0150*/  S2UR UR5, SR_CgaCtaId ;  /* 0x00000000000579c3 */ /* 0x000e220000008800 */
[----:B------:R-:W-:Y:S01]  /*0160*/  IMAD R7, R8, R5, RZ ;  /* 0x0000000508077224 */ /* 0x000fe200078e02ff */
[----:B------:R-:W-:Y:S01]  /*0170*/  UMOV UR4, 0x400 ;  /* 0x0000040000047882 */ /* 0x000fe20000000000 */
[----:B------:R-:W-:Y:S02]  /*0180*/  ISETP.GE.AND P1, PT, R5, 0x1, PT ;  /* 0x000000010500780c */ /* 0x000fe40003f26270 */
[----:B------:R-:W-:Y:S02]  /*0190*/  ISETP.GE.AND P0, PT, R6, UR8, PT ;  /* 0x0000000806007c0c */ /* 0x000fe4000bf06270 */
[----:B------:R-:W-:Y:S01]  /*01a0*/  IADD3 R4, PT, PT, R7, R0, RZ ;  /* 0x0000000007047210 */ /* 0x000fe20007ffe0ff */
[----:B0-----:R-:W-:-:S06]  /*01b0*/  ULEA UR4, UR5, UR4, 0x18 ;  /* 0x0000000405047291 */ /* 0x001fcc000f8ec0ff */
[----:B------:R-:W-:-:S05]  /*01c0*/  LEA R4, R4, UR4, 0x2 ;  /* 0x0000000404047c11 */ /* 0x000fca000f8e10ff */
[----:B--2---:R0:W-:Y:S01]  /*01d0*/  STS [R4], R9 ;  /* 0x0000000904007388 */ /* 0x0041e20000000800 */
[----:B------:R-:W-:Y:S06]  /*01e0*/  BAR.SYNC.DEFER_BLOCKING 0x0 ;  /* 0x0000000000007b1d */ /* 0x000fec0000010000 */
[----:B------:R-:W-:Y:S05]  /*01f0*/  @!P1 BRA `(.L_x_27) ;  /* 0x00000004000c9947 */ /* 0x000fea0003800000 */
[C---:B------:R-:W-:Y:S01]  /*0200*/  ISETP.GE.U32.AND P2, PT, R5.reuse, 0x4, PT ;  /* 0x000000040500780c */ /* 0x040fe20003f46070 */
[----:B------:R-:W-:Y:S01]  /*0210*/  IMAD.MOV.U32 R8, RZ, RZ, RZ ;  /* 0x000000ffff087224 */ /* 0x000fe200078e00ff */
[----:B------:R-:W-:-:S04]  /*0220*/  LOP3.LUT R6, R5, 0x3, RZ, 0xc0, !PT ;  /* 0x0000000305067812 */ /* 0x000fc800078ec0ff */
[----:B------:R-:W-:-:S07]  /*0230*/  ISETP.NE.AND P1, PT, R6, RZ, PT ;  /* 0x000000ff0600720c */ /* 0x000fce0003f25270 */
[----:B------:R-:W-:Y:S06]  /*0240*/  @!P2 BRA `(.L_x_28) ;  /* 0x0000000000aca947 */ /* 0x000fec0003800000 */
[----:B0-----:R-:W0:Y:S01]  /*0250*/  LDC R9, c[0x0][0x388] ;  /* 0x0000e200ff097b82 */ /* 0x001e220000000800 */
[----:B------:R-:W-:Y:S02]  /*0260*/  LEA R11, R7, UR4, 0x2 ;  /* 0x00000004070b7c11 */ /* 0x000fe4000f8e10ff */
[----:B------:R-:W-:Y:S02]  /*0270*/  LOP3.LUT R8, R5, 0x7ffffffc, RZ, 0xc0, !PT ;  /* 0x7ffffffc05087812 */ /* 0x000fe400078ec0ff */
[----:B------:R-:W-:Y:S01]  /*0280*/  LEA R10, R0, UR4, 0x2 ;  /* 0x00000004000a7c11 */ /* 0x000fe2000f8e10ff */
[----:B------:R-:W-:Y:S01]  /*0290*/  VIADD R11, R11, 0x8 ;  /* 0x000000080b0b7836 */ /* 0x000fe20000000000 */
[----:B------:R-:W-:-:S07]  /*02a0*/  IADD3 R12, PT, PT, -R8, RZ, RZ ;  /* 0x000000ff080c7210 */ /* 0x000fce0007ffe1ff */
.L_x_29:
[----:B------:R-:W-:Y:S01]  /*02b0*/  LDS R5, [R11+-0x8] ;  /* 0xfffff8000b057984 */ /* 0x000fe20000000800 */
[----:B------:R-:W-:-:S03]  /*02c0*/  VIADD R12, R12, 0x4 ;  /* 0x000000040c0c7836 */ /* 0x000fc60000000000 */
[----:B------:R-:W1:Y:S04]  /*02d0*/  LDS R14, [R10] ;  /* 0x000000000a0e7984 */ /* 0x000e680000000800 */
[----:B------:R-:W2:Y:S01]  /*02e0*/  LDS R13, [R4] ;  /* 0x00000000040d7984 */ /* 0x000ea20000000800 */
[----:B-1----:R-:W-:Y:S02]  /*02f0*/  IMAD.IADD R17, R5, 0x1, R14 ;  /* 0x0000000105117824 */ /* 0x002fe400078e020e */
[----:B0-----:R-:W-:-:S03]  /*0300*/  IMAD.MOV.U32 R5, RZ, RZ, R9 ;  /* 0x000000ffff057224 */ /* 0x001fc600078e0009 */
[----:B--2---:R-:W-:Y:S02]  /*0310*/  ISETP.GT.AND P2, PT, R13, R17, PT ;  /* 0x000000110d00720c */ /* 0x004fe40003f44270 */
[----:B------:R-:W-:-:S11]  /*0320*/  LEA R14, R5, R10, 0x2 ;  /* 0x0000000a050e7211 */ /* 0x000fd600078e10ff */
[----:B------:R-:W-:Y:S01]  /*0330*/  @P2 STS [R4], R17 ;  /* 0x0000001104002388 */ /* 0x000fe20000000800 */
[----:B------:R-:W-:Y:S06]  /*0340*/  BAR.SYNC.DEFER_BLOCKING 0x0 ;  /* 0x0000000000007b1d */ /* 0x000fec0000010000 */
[----:B------:R-:W-:Y:S04]  /*0350*/  LDS R14, [R14] ;  /* 0x000000000e0e7984 */ /* 0x000fe80000000800 */
[----:B------:R-:W0:Y:S04]  /*0360*/  LDS R13, [R11+-0x4] ;  /* 0xfffffc000b0d7984 */ /* 0x000e280000000800 */
[----:B------:R-:W1:Y:S01]  /*0370*/  LDS R15, [R4] ;  /* 0x00000000040f7984 */ /* 0x000e620000000800 */
[----:B0-----:R-:W-:-:S02]  /*0380*/  IMAD.IADD R18, R13, 0x1, R14 ;  /* 0x000000010d127824 */ /* 0x001fc400078e020e */
[----:B------:R-:W-:-:S03]  /*0390*/  IMAD R14, R5, 0xc, R10 ;  /* 0x0000000c050e7824 */ /* 0x000fc600078e020a */
[----:B-1----:R-:W-:Y:S01]  /*03a0*/  ISETP.GT.AND P2, PT, R15, R18, PT ;  /* 0x000000120f00720c */ /* 0x002fe20003f44270 */
[C---:B------:R-:W-:Y:S01]  /*03b0*/  IMAD R15, R5.reuse, 0x8, R10 ;  /* 0x00000008050f7824 */ /* 0x040fe200078e020a */
[----:B------:R-:W-:-:S11]  /*03c0*/  LEA R10, R5, R10, 0x4 ;  /* 0x0000000a050a7211 */ /* 0x000fd600078e20ff */
[----:B------:R-:W-:Y:S01]  /*03d0*/  @P2 STS [R4], R18 ;  /* 0x0000001204002388 */ /* 0x000fe20000000800 */
[----:B------:R-:W-:Y:S06]  /*03e0*/  BAR.SYNC.DEFER_BLOCKING 0x0 ;  /* 0x0000000000007b1d */ /* 0x000fec0000010000 */
[----:B------:R-:W-:Y:S04]  /*03f0*/  LDS R16, [R15] ;  /* 0x000000000f107984 */ /* 0x000fe80000000800 */
[----:B------:R-:W0:Y:S04]  /*0400*/  LDS R13, [R11] ;  /* 0x000000000b0d7984 */ /* 0x000e280000000800 */
[----:B------:R-:W1:Y:S01]  /*0410*/  LDS R17, [R4] ;  /* 0x0000000004117984 */ /* 0x000e620000000800 */
[----:B0-----:R-:W-:-:S04]  /*0420*/  IADD3 R19, PT, PT, R13, R16, RZ ;  /* 0x000000100d137210 */ /* 0x001fc80007ffe0ff */
[----:B-1----:R-:W-:-:S13]  /*0430*/  ISETP.GT.AND P2, PT, R17, R19, PT ;  /* 0x000000131100720c */ /* 0x002fda0003f44270 */
[----:B------:R-:W-:Y:S01]  /*0440*/  @P2 STS [R4], R19 ;  /* 0x0000001304002388 */ /* 0x000fe20000000800 */
[----:B------:R-:W-:Y:S06]  /*0450*/  BAR.SYNC.DEFER_BLOCKING 0x0 ;  /* 0x0000000000007b1d */ /* 0x000fec0000010000 */
[----:B------:R-:W-:Y:S04]  /*0460*/  LDS R14, [R14] ;  /* 0x000000000e0e7984 */ /* 0x000fe80000000800 */
[----:B------:R0:W1:Y:S04]  /*0470*/  LDS R13, [R11+0x4] ;  /* 0x000004000b0d7984 */ /* 0x0000680000000800 */
[----:B------:R-:W2:Y:S01]  /*0480*/  LDS R16, [R4] ;  /* 0x0000000004107984 */ /* 0x000ea20000000800 */
[----:B0-----:R-:W-:-:S02]  /*0490*/  VIADD R11, R11, 0x10 ;  /* 0x000000100b0b7836 */ /* 0x001fc40000000000 */
[----:B-1----:R-:W-:-:S05]  /*04a0*/  IMAD.IADD R13, R13, 0x1, R14 ;  /* 0x000000010d0d7824 */ /* 0x002fca00078e020e */
[----:B--2---:R-:W-:-:S13]  /*04b0*/  ISETP.GT.AND P2, PT, R16, R13, PT ;  /* 0x0000000d1000720c */ /* 0x004fda0003f44270 */
[----:B------:R1:W-:Y:S01]  /*04c0*/  @P2 STS [R4], R13 ;  /* 0x0000000d04002388 */ /* 0x0003e20000000800 */
[----:B------:R-:W-:Y:S01]  /*04d0*/  BAR.SYNC.DEFER_BLOCKING 0x0 ;  /* 0x0000000000007b1d */ /* 0x000fe20000010000 */
[----:B------:R-:W-:-:S13]  /*04e0*/  ISETP.NE.AND P2, PT, R12, RZ, PT ;  /* 0x000000ff0c00720c */ /* 0x000fda0003f45270 */
[----:B-1----:R-:W-:Y:S05]  /*04f0*/  @P2 BRA `(.L_x_29) ;  /* 0xfffffffc006c2947 */ /* 0x002fea000383ffff */
.L_x_28:
[----:B------:R-:W-:Y:S05]  /*0500*/  @!P1 BRA `(.L_x_27) ;  /* 0x0000000000489947 */ /* 0x000fea0003800000 */
[----:B------:R-:W1:Y:S01]  /*0510*/  LDC R11, c[0x0][0x388] ;  /* 0x0000e200ff0b7b82 */ /* 0x000e620000000800 */
[----:B------:R-:W-:Y:S01]  /*0520*/  IMAD R0, R8, R5, R0 ;  /* 0x0000000508007224 */ /* 0x000fe200078e0200 */
[----:B------:R-:W-:Y:S01]  /*0530*/  IADD3 R6, PT, PT, -R6, RZ, RZ ;  /* 0x000000ff06067210 */ /* 0x000fe20007ffe1ff */
[----:B------:R-:W-:-:S03]  /*0540*/  IMAD.IADD R7, R7, 0x1, R8 ;  /* 0x0000000107077824 */ /* 0x000fc600078e0208 */
[----:B------:R-:W-:Y:S02]  /*0550*/  LEA R0, R0, UR4, 0x2 ;  /* 0x0000000400007c11 */ /* 0x000fe4000f8e10ff */
[----:B------:R-:W-:-:S07]  /*0560*/  LEA R7, R7, UR4, 0x2 ;  /* 0x0000000407077c11 */ /* 0x000fce000f8e10ff */
.L_x_30:
[----:B------:R2:W-:Y:S01]  /*0570*/  LDS R5, [R7] ;  /* 0x0000000007057984 */ /* 0x0005e20000000800 */
[----:B------:R-:W-:-:S03]  /*0580*/  VIADD R6, R6, 0x1 ;  /* 0x0000000106067836 */ /* 0x000fc60000000000 */
[----:B------:R1:W3:Y:S04]  /*0590*/  LDS R8, [R0] ;  /* 0x0000000000087984 */ /* 0x0002e80000000800 */
[----:B0-----:R-:W0:Y:S01]  /*05a0*/  LDS R9, [R4] ;  /* 0x0000000004097984 */ /* 0x001e220000000800 */
[----:B--2---:R-:W-:Y:S01]  /*05b0*/  IADD3 R7, PT, PT, R7, 0x4, RZ ;  /* 0x0000000407077810 */ /* 0x004fe20007ffe0ff */
[----:B-1----:R-:W-:Y:S02]  /*05c0*/  IMAD R0, R11, 0x4, R0 ;  /* 0x000000040b007824 */ /* 0x002fe400078e0200 */
[----:B---3--:R-:W-:-:S05]  /*05d0*/  IMAD.IADD R5, R5, 0x1, R8 ;  /* 0x0000000105057824 */ /* 0x008fca00078e0208 */
[----:B0-----:R-:W-:-:S13]  /*05e0*/  ISETP.GT.AND P1, PT, R9, R5, PT ;  /* 0x000000050900720c */ /* 0x001fda0003f24270 */
[----:B------:R2:W-:Y:S01]  /*05f0*/  @P1 STS [R4], R5 ;  /* 0x0000000504001388 */ /* 0x0005e20000000800 */
[----:B------:R-:W-:Y:S01]  /*0600*/  BAR.SYNC.DEFER_BLOCKING 0x0 ;  /* 0x0000000000007b1d */ /* 0x000fe20000010000 */
[----:B------:R-:W-:-:S13]  /*0610*/  ISETP.NE.AND P1, PT, R6, RZ, PT ;  /* 0x000000ff0600720c */ /* 0x000fda0003f25270 */
[----:B--2---:R-:W-:Y:S05]  /*0620*/  @P1 BRA `(.L_x_30) ;  /* 0xfffffffc00d01947 */ /* 0x004fea000383ffff */
.L_x_27:
[----:B------:R-:W1:Y:S04]  /*0630*/  @!P0 LDS R5, [R4] ;  /* 0x0000000004058984 */ /* 0x000e680000000800 */
[----:B-1----:R-:W-:Y:S01]  /*0640*/  @!P0 STG.E desc[UR6][R2.64], R5 ;  /* 0x0000000502008986 */ /* 0x002fe2000c101906 */
[----:B------:R-:W-:Y:S06]  /*0650*/  BAR.SYNC.DEFER_BLOCKING 0x0 ;  /* 0x0000000000007b1d */ /* 0x000fec0000010000 */
[----:B------:R-:W-:Y:S05]  /*0660*/  EXIT ;  /* 0x000000000000794d */ /* 0x000fea0003800000 */
.L_x_31:
        /* <DEDUP_REMOVED lines=9> */
.L_x_34:


//--------------------- .nv.shared._Z11APSP_phase3Piiiim --------------------------
	.section	.nv.shared._Z11APSP_phase3Piiiim,"aw",@nobits
	.sectionflags	@""
	.align	16
	.zero		1024


//--------------------- .nv.shared.reserved.0     --------------------------
	.section	.nv.shared.reserved.0,"aw",@nobits
	.weak		__nv_reservedSMEM_offset_0_alias
	.size		__nv_reservedSMEM_offset_0_alias, 0, 64
	.other		__nv_reservedSMEM_offset_0_alias,@"STO_CUDA_RESERVED_SHARED STV_DEFAULT"
__nv_reservedSMEM_offset_0_alias:
	.zero		0
	.zero		64


//--------------------- .nv.shared._Z11APSP_phase2Piiiim --------------------------
	.section	.nv.shared._Z11APSP_phase2Piiiim,"aw",@nobits
	.sectionflags	@""
	.align	16
	.zero		1024


//--------------------- .nv.shared._Z11APSP_phase1Piiiim --------------------------
	.section	.nv.shared._Z11APSP_phase1Piiiim,"aw",@nobits
	.sectionflags	@""
	.align	16
	.zero		1024


//--------------------- .nv.constant0._Z11APSP_phase3Piiiim --------------------------
	.section	.nv.constant0._Z11APSP_phase3Piiiim,"a",@progbits
	.sectionflags	@""
	.align	4
.nv.constant0._Z11APSP_phase3Piiiim:
	.zero		928


//--------------------- .nv.constant0._Z11APSP_phase2Piiiim --------------------------
	.section	.nv.constant0._Z11APSP_phase2Piiiim,"a",@progbits
	.sectionflags	@""
	.align	4
.nv.constant0._Z11APSP_phase2Piiiim:
	.zero		928


//--------------------- .nv.constant0._Z11APSP_phase1Piiiim --------------------------
	.section	.nv.constant0._Z11APSP_phase1Piiiim,"a",@progbits
	.sectionflags	@""
	.align	4
.nv.constant0._Z11APSP_phase1Piiiim:
	.zero		928


//--------------------- SYMBOLS --------------------------

	.type		.nv.reservedSmem.offset0,@object
	.size		.nv.reservedSmem.offset0,0x4
	.type		.nv.reservedSmem.cap,@object
	.size		.nv.reservedSmem.cap,0x4
